//
// Generated by NVIDIA NVVM Compiler
//
// Compiler Build ID: CL-36424714
// Cuda compilation tools, release 13.0, V13.0.88
// Based on NVVM 20.0.0
//

.version 9.0
.target sm_100
.address_size 64

	// .globl	_Z13mat_transposePfS_ii
// _ZZ13mat_transposePfS_iiE4tile has been demoted

.visible .entry _Z13mat_transposePfS_ii(
	.param .u64 .ptr .align 1 _Z13mat_transposePfS_ii_param_0,
	.param .u64 .ptr .align 1 _Z13mat_transposePfS_ii_param_1,
	.param .u32 _Z13mat_transposePfS_ii_param_2,
	.param .u32 _Z13mat_transposePfS_ii_param_3
)
{
	.reg .pred 	%p<59>;
	.reg .b16 	%rs<9>;
	.reg .b32 	%r<171>;
	.reg .b32 	%f<15>;
	.reg .b64 	%rd<33>;
	// demoted variable
	.shared .align 4 .b8 _ZZ13mat_transposePfS_iiE4tile[8320];
	ld.param.u64 	%rd3, [_Z13mat_transposePfS_ii_param_0];
	ld.param.u64 	%rd4, [_Z13mat_transposePfS_ii_param_1];
	ld.param.u32 	%r87, [_Z13mat_transposePfS_ii_param_2];
	ld.param.u32 	%r88, [_Z13mat_transposePfS_ii_param_3];
	cvta.to.global.u64 	%rd1, %rd3;
	cvta.to.global.u64 	%rd2, %rd4;
	mov.u32 	%r89, %ctaid.x;
	shl.b32 	%r1, %r89, 6;
	mov.u32 	%r2, %tid.x;
	mov.u32 	%r90, %ctaid.y;
	shl.b32 	%r3, %r90, 5;
	mov.u32 	%r4, %tid.y;
	add.s32 	%r5, %r3, %r4;
	mov.u32 	%r6, %ntid.x;
	cvt.u16.u32 	%rs3, %r6;
	div.u16 	%rs4, 32, %rs3;
	cvt.u32.u16 	%r91, %rs4;
	mul.lo.s32 	%r92, %r6, %r91;
	shl.b32 	%r7, %r92, 1;
	setp.gt.u32 	%p1, %r6, 32;
	@%p1 bra 	$L__BB0_24;
	mov.u32 	%r8, %ntid.y;
	cvt.u16.u32 	%rs5, %r8;
	rem.u16 	%rs1, 32, %rs5;
	sub.s16 	%rs6, 32, %rs1;
	cvt.u32.u16 	%r94, %rs6;
	max.u32 	%r95, %r8, %r94;
	add.s32 	%r9, %r95, -1;
	add.s32 	%r10, %r1, %r2;
	mov.b32 	%r154, 0;
	div.u32 	%r100, %r9, %r8;
$L__BB0_2:
	setp.eq.s16 	%p2, %rs1, 32;
	@%p2 bra 	$L__BB0_23;
	add.s32 	%r12, %r154, %r10;
	add.s32 	%r97, %r154, %r2;
	shl.b32 	%r98, %r97, 2;
	mov.u32 	%r99, _ZZ13mat_transposePfS_iiE4tile;
	add.s32 	%r13, %r99, %r98;
	add.s32 	%r14, %r100, 1;
	and.b32  	%r15, %r14, 3;
	setp.lt.u32 	%p3, %r100, 3;
	mov.b32 	%r157, 0;
	@%p3 bra 	$L__BB0_14;
	and.b32  	%r16, %r14, -4;
	mov.b32 	%r157, 0;
	mov.u32 	%r156, %r157;
$L__BB0_5:
	setp.ge.u32 	%p4, %r12, %r88;
	add.s32 	%r19, %r5, %r157;
	setp.ge.u32 	%p5, %r19, %r87;
	or.pred  	%p6, %p4, %p5;
	@%p6 bra 	$L__BB0_7;
	mad.lo.s32 	%r103, %r19, %r88, %r12;
	mul.wide.u32 	%rd5, %r103, 4;
	add.s64 	%rd6, %rd1, %rd5;
	ld.global.f32 	%f1, [%rd6];
	add.s32 	%r104, %r157, %r4;
	mad.lo.s32 	%r105, %r104, 260, %r13;
	st.shared.f32 	[%r105], %f1;
$L__BB0_7:
	add.s32 	%r20, %r157, %r8;
	add.s32 	%r21, %r19, %r8;
	setp.ge.u32 	%p8, %r21, %r87;
	or.pred  	%p9, %p4, %p8;
	@%p9 bra 	$L__BB0_9;
	mad.lo.s32 	%r106, %r21, %r88, %r12;
	mul.wide.u32 	%rd7, %r106, 4;
	add.s64 	%rd8, %rd1, %rd7;
	ld.global.f32 	%f2, [%rd8];
	add.s32 	%r107, %r20, %r4;
	mad.lo.s32 	%r108, %r107, 260, %r13;
	st.shared.f32 	[%r108], %f2;
$L__BB0_9:
	add.s32 	%r22, %r20, %r8;
	add.s32 	%r23, %r21, %r8;
	setp.ge.u32 	%p11, %r23, %r87;
	or.pred  	%p12, %p4, %p11;
	@%p12 bra 	$L__BB0_11;
	mad.lo.s32 	%r109, %r23, %r88, %r12;
	mul.wide.u32 	%rd9, %r109, 4;
	add.s64 	%rd10, %rd1, %rd9;
	ld.global.f32 	%f3, [%rd10];
	add.s32 	%r110, %r22, %r4;
	mad.lo.s32 	%r111, %r110, 260, %r13;
	st.shared.f32 	[%r111], %f3;
$L__BB0_11:
	add.s32 	%r24, %r22, %r8;
	add.s32 	%r25, %r23, %r8;
	setp.ge.u32 	%p14, %r25, %r87;
	or.pred  	%p15, %p4, %p14;
	@%p15 bra 	$L__BB0_13;
	mad.lo.s32 	%r112, %r25, %r88, %r12;
	mul.wide.u32 	%rd11, %r112, 4;
	add.s64 	%rd12, %rd1, %rd11;
	ld.global.f32 	%f4, [%rd12];
	add.s32 	%r113, %r24, %r4;
	mad.lo.s32 	%r114, %r113, 260, %r13;
	st.shared.f32 	[%r114], %f4;
$L__BB0_13:
	add.s32 	%r157, %r24, %r8;
	add.s32 	%r156, %r156, 4;
	setp.ne.s32 	%p16, %r156, %r16;
	@%p16 bra 	$L__BB0_5;
$L__BB0_14:
	setp.eq.s32 	%p17, %r15, 0;
	@%p17 bra 	$L__BB0_23;
	setp.ge.u32 	%p18, %r12, %r88;
	add.s32 	%r29, %r5, %r157;
	setp.ge.u32 	%p19, %r29, %r87;
	or.pred  	%p20, %p18, %p19;
	@%p20 bra 	$L__BB0_17;
	mad.lo.s32 	%r116, %r29, %r88, %r12;
	mul.wide.u32 	%rd13, %r116, 4;
	add.s64 	%rd14, %rd1, %rd13;
	ld.global.f32 	%f5, [%rd14];
	add.s32 	%r117, %r157, %r4;
	mad.lo.s32 	%r118, %r117, 260, %r13;
	st.shared.f32 	[%r118], %f5;
$L__BB0_17:
	add.s32 	%r30, %r157, %r8;
	setp.eq.s32 	%p21, %r15, 1;
	@%p21 bra 	$L__BB0_23;
	setp.ge.u32 	%p22, %r12, %r88;
	add.s32 	%r31, %r29, %r8;
	setp.ge.u32 	%p23, %r31, %r87;
	or.pred  	%p24, %p22, %p23;
	@%p24 bra 	$L__BB0_20;
	mad.lo.s32 	%r119, %r31, %r88, %r12;
	mul.wide.u32 	%rd15, %r119, 4;
	add.s64 	%rd16, %rd1, %rd15;
	ld.global.f32 	%f6, [%rd16];
	add.s32 	%r120, %r30, %r4;
	mad.lo.s32 	%r121, %r120, 260, %r13;
	st.shared.f32 	[%r121], %f6;
$L__BB0_20:
	setp.eq.s32 	%p25, %r15, 2;
	@%p25 bra 	$L__BB0_23;
	setp.ge.u32 	%p26, %r12, %r88;
	add.s32 	%r32, %r31, %r8;
	setp.ge.u32 	%p27, %r32, %r87;
	or.pred  	%p28, %p26, %p27;
	@%p28 bra 	$L__BB0_23;
	mad.lo.s32 	%r122, %r32, %r88, %r12;
	mul.wide.u32 	%rd17, %r122, 4;
	add.s64 	%rd18, %rd1, %rd17;
	ld.global.f32 	%f7, [%rd18];
	add.s32 	%r123, %r30, %r8;
	add.s32 	%r124, %r123, %r4;
	mad.lo.s32 	%r125, %r124, 260, %r13;
	st.shared.f32 	[%r125], %f7;
$L__BB0_23:
	add.s32 	%r154, %r154, %r6;
	setp.lt.u32 	%p29, %r154, %r7;
	@%p29 bra 	$L__BB0_2;
$L__BB0_24:
	setp.gt.u32 	%p30, %r6, 32;
	bar.sync 	0;
	add.s32 	%r34, %r3, %r2;
	@%p30 bra 	$L__BB0_48;
	mov.u32 	%r35, %ntid.y;
	cvt.u16.u32 	%rs7, %r35;
	rem.u16 	%rs2, 32, %rs7;
	sub.s16 	%rs8, 32, %rs2;
	cvt.u32.u16 	%r127, %rs8;
	max.u32 	%r128, %r35, %r127;
	add.s32 	%r36, %r128, -1;
	mul.lo.s32 	%r37, %r2, 260;
	mad.lo.s32 	%r38, %r35, 520, %r37;
	mad.lo.s32 	%r39, %r35, 780, %r37;
	add.s32 	%r129, %r2, %r35;
	mul.lo.s32 	%r40, %r129, 260;
	shl.b32 	%r41, %r35, 2;
	add.s32 	%r42, %r129, %r3;
	add.s32 	%r43, %r1, %r4;
	mov.b32 	%r158, 0;
	div.u32 	%r134, %r36, %r35;
$L__BB0_26:
	setp.eq.s16 	%p31, %rs2, 32;
	@%p31 bra 	$L__BB0_47;
	add.s32 	%r45, %r43, %r158;
	add.s32 	%r131, %r158, %r4;
	shl.b32 	%r132, %r131, 2;
	mov.u32 	%r133, _ZZ13mat_transposePfS_iiE4tile;
	add.s32 	%r46, %r133, %r132;
	mul.lo.s32 	%r47, %r45, %r87;
	add.s32 	%r48, %r134, 1;
	and.b32  	%r49, %r48, 3;
	setp.lt.u32 	%p32, %r134, 3;
	mov.b32 	%r170, 0;
	@%p32 bra 	$L__BB0_38;
	add.s32 	%r167, %r34, %r47;
	mad.lo.s32 	%r164, %r35, 3, %r34;
	add.s32 	%r163, %r164, %r47;
	shl.b32 	%r136, %r35, 1;
	add.s32 	%r165, %r34, %r136;
	add.s32 	%r162, %r165, %r47;
	add.s32 	%r161, %r42, %r47;
	and.b32  	%r137, %r48, -4;
	neg.s32 	%r159, %r137;
	mov.b32 	%r170, 0;
	mov.u32 	%r160, %r34;
	mov.u32 	%r166, %r42;
	mov.u32 	%r168, %r46;
$L__BB0_29:
	setp.ge.u32 	%p33, %r45, %r88;
	setp.ge.u32 	%p34, %r160, %r87;
	or.pred  	%p35, %p33, %p34;
	@%p35 bra 	$L__BB0_31;
	add.s32 	%r138, %r168, %r37;
	ld.shared.f32 	%f8, [%r138];
	mul.wide.u32 	%rd19, %r167, 4;
	add.s64 	%rd20, %rd2, %rd19;
	st.global.f32 	[%rd20], %f8;
$L__BB0_31:
	setp.ge.u32 	%p37, %r166, %r87;
	or.pred  	%p38, %p33, %p37;
	@%p38 bra 	$L__BB0_33;
	add.s32 	%r139, %r168, %r40;
	ld.shared.f32 	%f9, [%r139];
	mul.wide.u32 	%rd21, %r161, 4;
	add.s64 	%rd22, %rd2, %rd21;
	st.global.f32 	[%rd22], %f9;
$L__BB0_33:
	add.s32 	%r68, %r170, %r35;
	setp.ge.u32 	%p40, %r165, %r87;
	or.pred  	%p41, %p33, %p40;
	@%p41 bra 	$L__BB0_35;
	add.s32 	%r140, %r168, %r38;
	ld.shared.f32 	%f10, [%r140];
	mul.wide.u32 	%rd23, %r162, 4;
	add.s64 	%rd24, %rd2, %rd23;
	st.global.f32 	[%rd24], %f10;
$L__BB0_35:
	add.s32 	%r69, %r68, %r35;
	setp.ge.u32 	%p43, %r164, %r87;
	or.pred  	%p44, %p33, %p43;
	@%p44 bra 	$L__BB0_37;
	add.s32 	%r141, %r168, %r39;
	ld.shared.f32 	%f11, [%r141];
	mul.wide.u32 	%rd25, %r163, 4;
	add.s64 	%rd26, %rd2, %rd25;
	st.global.f32 	[%rd26], %f11;
$L__BB0_37:
	add.s32 	%r142, %r69, %r35;
	add.s32 	%r170, %r142, %r35;
	mad.lo.s32 	%r168, %r35, 1040, %r168;
	add.s32 	%r167, %r167, %r41;
	add.s32 	%r166, %r166, %r41;
	add.s32 	%r165, %r165, %r41;
	add.s32 	%r164, %r164, %r41;
	add.s32 	%r163, %r163, %r41;
	add.s32 	%r162, %r162, %r41;
	add.s32 	%r161, %r161, %r41;
	add.s32 	%r160, %r160, %r41;
	add.s32 	%r159, %r159, 4;
	setp.ne.s32 	%p45, %r159, 0;
	@%p45 bra 	$L__BB0_29;
$L__BB0_38:
	setp.eq.s32 	%p46, %r49, 0;
	@%p46 bra 	$L__BB0_47;
	setp.ge.u32 	%p47, %r45, %r88;
	add.s32 	%r82, %r170, %r34;
	setp.ge.u32 	%p48, %r82, %r87;
	or.pred  	%p49, %p47, %p48;
	@%p49 bra 	$L__BB0_41;
	add.s32 	%r144, %r170, %r2;
	mad.lo.s32 	%r145, %r144, 260, %r46;
	ld.shared.f32 	%f12, [%r145];
	add.s32 	%r146, %r82, %r47;
	mul.wide.u32 	%rd27, %r146, 4;
	add.s64 	%rd28, %rd2, %rd27;
	st.global.f32 	[%rd28], %f12;
$L__BB0_41:
	add.s32 	%r83, %r170, %r35;
	setp.eq.s32 	%p50, %r49, 1;
	@%p50 bra 	$L__BB0_47;
	add.s32 	%r84, %r82, %r35;
	setp.ge.u32 	%p52, %r84, %r87;
	or.pred  	%p53, %p47, %p52;
	@%p53 bra 	$L__BB0_44;
	add.s32 	%r147, %r83, %r2;
	mad.lo.s32 	%r148, %r147, 260, %r46;
	ld.shared.f32 	%f13, [%r148];
	add.s32 	%r149, %r84, %r47;
	mul.wide.u32 	%rd29, %r149, 4;
	add.s64 	%rd30, %rd2, %rd29;
	st.global.f32 	[%rd30], %f13;
$L__BB0_44:
	setp.eq.s32 	%p54, %r49, 2;
	@%p54 bra 	$L__BB0_47;
	setp.ge.u32 	%p55, %r45, %r88;
	add.s32 	%r85, %r84, %r35;
	setp.ge.u32 	%p56, %r85, %r87;
	or.pred  	%p57, %p55, %p56;
	@%p57 bra 	$L__BB0_47;
	add.s32 	%r150, %r83, %r35;
	add.s32 	%r151, %r150, %r2;
	mad.lo.s32 	%r152, %r151, 260, %r46;
	ld.shared.f32 	%f14, [%r152];
	add.s32 	%r153, %r85, %r47;
	mul.wide.u32 	%rd31, %r153, 4;
	add.s64 	%rd32, %rd2, %rd31;
	st.global.f32 	[%rd32], %f14;
$L__BB0_47:
	add.s32 	%r158, %r158, %r6;
	setp.lt.u32 	%p58, %r158, %r7;
	@%p58 bra 	$L__BB0_26;
$L__BB0_48:
	ret;

}


// ===== COMPILED SASS (sm_100) =====

	.target	sm_100

	.elftype	@"ET_EXEC"


//--------------------- .note.nv.tkinfo           --------------------------
	.section	.note.nv.tkinfo,"",@"SHT_NOTE"
	.sectionflags	@"SHF_NOTE_NV_TKINFO"
	.tkinfo
        /*0018*/ 	.word	0x00000002
        /*0030*/ 	.string	""
        /*0030*/ 	.string	"ptxas"
        /*0030*/ 	.string	"Cuda compilation tools, release 13.0, V13.0.88"
        /*0030*/ 	.string	"Build cuda_13.0.r13.0/compiler.36424714_0"
        /*0030*/ 	.string	"-arch sm_100 -m 64 "



//--------------------- .note.nv.cuinfo           --------------------------
	.section	.note.nv.cuinfo,"",@"SHT_NOTE"
	.sectionflags	@"SHF_NOTE_NV_CUINFO"
        /*0018*/ 	.short	0x0002
        /*001a*/ 	.short	0x0064
        /*001c*/ 	.short	0x0082
	.zero		2


//--------------------- .nv.info                  --------------------------
	.section	.nv.info,"",@"SHT_CUDA_INFO"
	.align	4


	//----- nvinfo : EIATTR_REGCOUNT
	.align		4
        /*0000*/ 	.byte	0x04, 0x2f
        /*0002*/ 	.short	(.L_1 - .L_0)
	.align		4
.L_0:
        /*0004*/ 	.word	index@(_Z13mat_transposePfS_ii)
        /*0008*/ 	.word	0x00000020


	//----- nvinfo : EIATTR_FRAME_SIZE
	.align		4
.L_1:
        /*000c*/ 	.byte	0x04, 0x11
        /*000e*/ 	.short	(.L_3 - .L_2)
	.align		4
.L_2:
        /*0010*/ 	.word	index@($__internal_1_$__cuda_sm20_rem_u16)
        /*0014*/ 	.word	0x00000000


	//----- nvinfo : EIATTR_FRAME_SIZE
	.align		4
.L_3:
        /*0018*/ 	.byte	0x04, 0x11
        /*001a*/ 	.short	(.L_5 - .L_4)
	.align		4
.L_4:
        /*001c*/ 	.word	index@($__internal_0_$__cuda_sm20_div_u16)
        /*0020*/ 	.word	0x00000000


	//----- nvinfo : EIATTR_FRAME_SIZE
	.align		4
.L_5:
        /*0024*/ 	.byte	0x04, 0x11
        /*0026*/ 	.short	(.L_7 - .L_6)
	.align		4
.L_6:
        /*0028*/ 	.word	index@(_Z13mat_transposePfS_ii)
        /*002c*/ 	.word	0x00000000


	//----- nvinfo : EIATTR_MIN_STACK_SIZE
	.align		4
.L_7:
        /*0030*/ 	.byte	0x04, 0x12
        /*0032*/ 	.short	(.L_9 - .L_8)
	.align		4
.L_8:
        /*0034*/ 	.word	index@(_Z13mat_transposePfS_ii)
        /*0038*/ 	.word	0x00000000
.L_9:


//--------------------- .nv.compat                --------------------------
	.section	.nv.compat,"",@"SHT_CUDA_COMPAT_INFO"
	.align	4
        /*0000*/ 	.byte	0x02, 0x09, 0x00, 0x00, 0x02, 0x02, 0x01, 0x00, 0x02, 0x05, 0x05, 0x00, 0x03, 0x07, 0x01, 0x01
        /*0010*/ 	.byte	0x02, 0x03, 0x00, 0x00, 0x02, 0x06, 0x01, 0x00, 0x04, 0x0b, 0x08, 0x00, 0x01, 0x00, 0x00, 0x00
        /*0020*/ 	.byte	0x00, 0x00, 0x00, 0x00


//--------------------- .nv.info._Z13mat_transposePfS_ii --------------------------
	.section	.nv.info._Z13mat_transposePfS_ii,"",@"SHT_CUDA_INFO"
	.sectionflags	@""
	.align	4


	//----- nvinfo : EIATTR_CUDA_API_VERSION
	.align		4
        /*0000*/ 	.byte	0x04, 0x37
        /*0002*/ 	.short	(.L_11 - .L_10)
.L_10:
        /*0004*/ 	.word	0x00000082


	//----- nvinfo : EIATTR_KPARAM_INFO
	.align		4
.L_11:
        /*0008*/ 	.byte	0x04, 0x17
        /*000a*/ 	.short	(.L_13 - .L_12)
.L_12:
        /*000c*/ 	.word	0x00000000
        /*0010*/ 	.short	0x0003
        /*0012*/ 	.short	0x0014
        /*0014*/ 	.byte	0x00, 0xf0, 0x11, 0x00


	//----- nvinfo : EIATTR_KPARAM_INFO
	.align		4
.L_13:
        /*0018*/ 	.byte	0x04, 0x17
        /*001a*/ 	.short	(.L_15 - .L_14)
.L_14:
        /*001c*/ 	.word	0x00000000
        /*0020*/ 	.short	0x0002
        /*0022*/ 	.short	0x0010
        /*0024*/ 	.byte	0x00, 0xf0, 0x11, 0x00


	//----- nvinfo : EIATTR_KPARAM_INFO
	.align		4
.L_15:
        /*0028*/ 	.byte	0x04, 0x17
        /*002a*/ 	.short	(.L_17 - .L_16)
.L_16:
        /*002c*/ 	.word	0x00000000
        /*0030*/ 	.short	0x0001
        /*0032*/ 	.short	0x0008
        /*0034*/ 	.byte	0x00, 0xf5, 0x21, 0x00


	//----- nvinfo : EIATTR_KPARAM_INFO
	.align		4
.L_17:
        /*0038*/ 	.byte	0x04, 0x17
        /*003a*/ 	.short	(.L_19 - .L_18)
.L_18:
        /*003c*/ 	.word	0x00000000
        /*0040*/ 	.short	0x0000
        /*0042*/ 	.short	0x0000
        /*0044*/ 	.byte	0x00, 0xf5, 0x21, 0x00


	//----- nvinfo : EIATTR_SPARSE_MMA_MASK
	.align		4
.L_19:
        /*0048*/ 	.byte	0x03, 0x50
        /*004a*/ 	.short	0x0000


	//----- nvinfo : EIATTR_MAXREG_COUNT
	.align		4
        /*004c*/ 	.byte	0x03, 0x1b
        /*004e*/ 	.short	0x00ff


	//----- nvinfo : EIATTR_NUM_BARRIERS
	.align		4
        /*0050*/ 	.byte	0x02, 0x4c
        /*0052*/ 	.byte	0x01
	.zero		1


	//----- nvinfo : EIATTR_MERCURY_ISA_VERSION
	.align		4
        /*0054*/ 	.byte	0x03, 0x5f
        /*0056*/ 	.short	0x0101


	//----- nvinfo : EIATTR_VRC_CTA_INIT_COUNT
	.align		4
        /*0058*/ 	.byte	0x02, 0x4a
	.zero		1
	.zero		1


	//----- nvinfo : EIATTR_EXIT_INSTR_OFFSETS
	.align		4
        /*005c*/ 	.byte	0x04, 0x1c
        /*005e*/ 	.short	(.L_21 - .L_20)


	//   ....[0]....
.L_20:
        /*0060*/ 	.word	0x00000a90


	//   ....[1]....
        /*0064*/ 	.word	0x00001460


	//----- nvinfo : EIATTR_CRS_STACK_SIZE
	.align		4
.L_21:
        /*0068*/ 	.byte	0x04, 0x1e
        /*006a*/ 	.short	(.L_23 - .L_22)
.L_22:
        /*006c*/ 	.word	0x00000000


	//----- nvinfo : EIATTR_CBANK_PARAM_SIZE
	.align		4
.L_23:
        /*0070*/ 	.byte	0x03, 0x19
        /*0072*/ 	.short	0x0018


	//----- nvinfo : EIATTR_PARAM_CBANK
	.align		4
        /*0074*/ 	.byte	0x04, 0x0a
        /*0076*/ 	.short	(.L_25 - .L_24)
	.align		4
.L_24:
        /*0078*/ 	.word	index@(.nv.constant0._Z13mat_transposePfS_ii)
        /*007c*/ 	.short	0x0380
        /*007e*/ 	.short	0x0018


	//----- nvinfo : EIATTR_SW_WAR
	.align		4
.L_25:
        /*0080*/ 	.byte	0x04, 0x36
        /*0082*/ 	.short	(.L_27 - .L_26)
.L_26:
        /*0084*/ 	.word	0x00000008
.L_27:


//--------------------- .nv.callgraph             --------------------------
	.section	.nv.callgraph,"",@"SHT_CUDA_CALLGRAPH"
	.align	4
	.sectionentsize	8
	.align		4
        /*0000*/ 	.word	0x00000000
	.align		4
        /*0004*/ 	.word	0xffffffff
	.align		4
        /*0008*/ 	.word	0x00000000
	.align		4
        /*000c*/ 	.word	0xfffffffe
	.align		4
        /*0010*/ 	.word	0x00000000
	.align		4
        /*0014*/ 	.word	0xfffffffd
	.align		4
        /*0018*/ 	.word	0x00000000
	.align		4
        /*001c*/ 	.word	0xfffffffc


//--------------------- .text._Z13mat_transposePfS_ii --------------------------
	.section	.text._Z13mat_transposePfS_ii,"ax",@progbits
	.align	128
        .global         _Z13mat_transposePfS_ii
        .type           _Z13mat_transposePfS_ii,@function
        .size           _Z13mat_transposePfS_ii,(.L_x_16 - _Z13mat_transposePfS_ii)
        .other          _Z13mat_transposePfS_ii,@"STO_CUDA_ENTRY STV_DEFAULT"
_Z13mat_transposePfS_ii:
.text._Z13mat_transposePfS_ii:
[----:B------:R-:W-:Y:S01]  /*0000*/  LDC R1, c[0x0][0x37c] ;  /* 0x0000df00ff017b82 */ /* 0x000fe20000000800 */
[----:B------:R-:W0:Y:S01]  /*0010*/  S2R R9, SR_CTAID.Y ;  /* 0x0000000000097919 */ /* 0x000e220000002600 */
[----:B------:R-:W1:Y:S01]  /*0020*/  LDCU UR13, c[0x0][0x360] ;  /* 0x00006c00ff0d77ac */ /* 0x000e620008000800 */
[----:B------:R-:W-:Y:S01]  /*0030*/  MOV R7, 0x90 ;  /* 0x0000009000077802 */ /* 0x000fe20000000f00 */
[----:B------:R-:W0:Y:S01]  /*0040*/  S2R R0, SR_TID.Y ;  /* 0x0000000000007919 */ /* 0x000e220000002200 */
[----:B------:R-:W2:Y:S01]  /*0050*/  S2R R15, SR_CTAID.X ;  /* 0x00000000000f7919 */ /* 0x000ea20000002500 */
[----:B-1----:R-:W-:Y:S01]  /*0060*/  ULOP3.LUT UR5, UR13, 0xffff, URZ, 0xc0, !UPT ;  /* 0x0000ffff0d057892 */ /* 0x002fe2000f8ec0ff */
[----:B0-----:R-:W-:-:S11]  /*0070*/  IMAD R3, R9, 0x20, R0 ;  /* 0x0000002009037824 */ /* 0x001fd600078e0200 */
[----:B--2---:R-:W-:Y:S05]  /*0080*/  CALL.REL.NOINC `($__internal_0_$__cuda_sm20_div_u16) ;  /* 0x0000001000f87944 */ /* 0x004fea0003c00000 */
[----:B------:R-:W0:Y:S01]  /*0090*/  S2R R2, SR_TID.X ;  /* 0x0000000000027919 */ /* 0x000e220000002100 */
[----:B------:R-:W-:Y:S02]  /*00a0*/  UISETP.GT.U32.AND UP0, UPT, UR13, 0x20, UPT ;  /* 0x000000200d00788c */ /* 0x000fe4000bf04070 */
[----:B------:R-:W-:Y:S01]  /*00b0*/  ULOP3.LUT UR4, UR4, 0xffff, URZ, 0xc0, !UPT ;  /* 0x0000ffff04047892 */ /* 0x000fe2000f8ec0ff */
[----:B------:R-:W1:Y:S03]  /*00c0*/  LDCU.64 UR10, c[0x0][0x358] ;  /* 0x00006b00ff0a77ac */ /* 0x000e660008000a00 */
[----:B------:R-:W-:Y:S01]  /*00d0*/  UIMAD UR4, UR4, UR13, URZ ;  /* 0x0000000d040472a4 */ /* 0x000fe2000f8e02ff */
[----:B------:R-:W-:-:S03]  /*00e0*/  UMOV UR12, 0x20 ;  /* 0x00000020000c7882 */ /* 0x000fc60000000000 */
[----:B------:R-:W-:Y:S01]  /*00f0*/  USHF.L.U32 UR9, UR4, 0x1, URZ ;  /* 0x0000000104097899 */ /* 0x000fe200080006ff */
[----:B------:R-:W-:Y:S11]  /*0100*/  BRA.U UP0, `(.L_x_0) ;  /* 0x0000000900547547 */ /* 0x000ff6000b800000 */
[----:B------:R-:W2:Y:S01]  /*0110*/  LDCU UR8, c[0x0][0x364] ;  /* 0x00006c80ff0877ac */ /* 0x000ea20008000800 */
[----:B------:R-:W-:Y:S01]  /*0120*/  MOV R8, 0x150 ;  /* 0x0000015000087802 */ /* 0x000fe20000000f00 */
[----:B--2---:R-:W-:-:S12]  /*0130*/  ULOP3.LUT UR5, UR8, 0xffff, URZ, 0xc0, !UPT ;  /* 0x0000ffff08057892 */ /* 0x004fd8000f8ec0ff */
[----:B01----:R-:W-:Y:S05]  /*0140*/  CALL.REL.NOINC `($__internal_1_$__cuda_sm20_rem_u16) ;  /* 0x0000001400187944 */ /* 0x003fea0003c00000 */
[----:B------:R-:W0:Y:S01]  /*0150*/  I2F.U32.RP R6, UR8 ;  /* 0x0000000800067d06 */ /* 0x000e220008209000 */
[----:B------:R-:W-:Y:S01]  /*0160*/  UIADD3 UR4, UPT, UPT, URZ, -UR7, URZ ;  /* 0x80000007ff047290 */ /* 0x000fe2000fffe0ff */
[----:B------:R-:W-:Y:S01]  /*0170*/  ISETP.NE.U32.AND P2, PT, RZ, UR8, PT ;  /* 0x00000008ff007c0c */ /* 0x000fe2000bf45070 */
[----:B------:R-:W-:Y:S02]  /*0180*/  IMAD R20, R15, 0x40, R2 ;  /* 0x000000400f147824 */ /* 0x000fe400078e0202 */
[----:B------:R-:W-:-:S04]  /*0190*/  UPRMT UR4, UR4, 0x7710, URZ ;  /* 0x0000771004047896 */ /* 0x000fc800080000ff */
[----:B------:R-:W-:-:S04]  /*01a0*/  UIADD3 UR4, UPT, UPT, UR4, 0x20, URZ ;  /* 0x0000002004047890 */ /* 0x000fc8000fffe0ff */
[----:B------:R-:W-:Y:S01]  /*01b0*/  ULOP3.LUT UR4, UR4, 0xffff, URZ, 0xc0, !UPT ;  /* 0x0000ffff04047892 */ /* 0x000fe2000f8ec0ff */
[----:B0-----:R-:W0:Y:S03]  /*01c0*/  MUFU.RCP R6, R6 ;  /* 0x0000000600067308 */ /* 0x001e260000001000 */
[----:B------:R-:W-:-:S04]  /*01d0*/  UISETP.LT.U32.AND UP0, UPT, UR4, UR8, UPT ;  /* 0x000000080400728c */ /* 0x000fc8000bf01070 */
[----:B------:R-:W-:-:S04]  /*01e0*/  USEL UR4, UR4, UR8, !UP0 ;  /* 0x0000000804047287 */ /* 0x000fc8000c000000 */
[----:B------:R-:W-:Y:S01]  /*01f0*/  UIADD3 UR4, UPT, UPT, UR4, -0x1, URZ ;  /* 0xffffffff04047890 */ /* 0x000fe2000fffe0ff */
[----:B0-----:R-:W-:-:S04]  /*0200*/  VIADD R4, R6, 0xffffffe ;  /* 0x0ffffffe06047836 */ /* 0x001fc80000000000 */
[----:B------:R0:W1:Y:S02]  /*0210*/  F2I.FTZ.U32.TRUNC.NTZ R5, R4 ;  /* 0x0000000400057305 */ /* 0x000064000021f000 */
[----:B0-----:R-:W-:Y:S01]  /*0220*/  IMAD.MOV.U32 R4, RZ, RZ, RZ ;  /* 0x000000ffff047224 */ /* 0x001fe200078e00ff */
[----:B-1----:R-:W-:-:S05]  /*0230*/  IADD3 R7, PT, PT, RZ, -R5, RZ ;  /* 0x80000005ff077210 */ /* 0x002fca0007ffe0ff */
[----:B------:R-:W-:-:S04]  /*0240*/  IMAD R7, R7, UR8, RZ ;  /* 0x0000000807077c24 */ /* 0x000fc8000f8e02ff */
[----:B------:R-:W-:Y:S01]  /*0250*/  IMAD.HI.U32 R4, R5, R7, R4 ;  /* 0x0000000705047227 */ /* 0x000fe200078e0004 */
[----:B------:R-:W-:-:S05]  /*0260*/  MOV R5, UR4 ;  /* 0x0000000400057c02 */ /* 0x000fca0008000f00 */
[----:B------:R-:W-:Y:S01]  /*0270*/  IMAD.HI.U32 R8, R4, UR4, RZ ;  /* 0x0000000404087c27 */ /* 0x000fe2000f8e00ff */
[----:B------:R-:W-:-:S03]  /*0280*/  UMOV UR4, URZ ;  /* 0x000000ff00047c82 */ /* 0x000fc60008000000 */
[----:B------:R-:W-:-:S04]  /*0290*/  IMAD.MOV R4, RZ, RZ, -R8 ;  /* 0x000000ffff047224 */ /* 0x000fc800078e0a08 */
[----:B------:R-:W-:-:S05]  /*02a0*/  IMAD R4, R4, UR8, R5 ;  /* 0x0000000804047c24 */ /* 0x000fca000f8e0205 */
[----:B------:R-:W-:-:S13]  /*02b0*/  ISETP.GE.U32.AND P0, PT, R4, UR8, PT ;  /* 0x0000000804007c0c */ /* 0x000fda000bf06070 */
[----:B------:R-:W-:Y:S01]  /*02c0*/  @P0 IADD3 R4, PT, PT, R4, -UR8, RZ ;  /* 0x8000000804040c10 */ /* 0x000fe2000fffe0ff */
[----:B------:R-:W-:-:S03]  /*02d0*/  @P0 VIADD R8, R8, 0x1 ;  /* 0x0000000108080836 */ /* 0x000fc60000000000 */
[----:B------:R-:W-:-:S13]  /*02e0*/  ISETP.GE.U32.AND P1, PT, R4, UR8, PT ;  /* 0x0000000804007c0c */ /* 0x000fda000bf26070 */
[----:B------:R-:W-:Y:S02]  /*02f0*/  @P1 IADD3 R8, PT, PT, R8, 0x1, RZ ;  /* 0x0000000108081810 */ /* 0x000fe40007ffe0ff */
[----:B------:R-:W-:-:S07]  /*0300*/  @!P2 LOP3.LUT R8, RZ, UR8, RZ, 0x33, !PT ;  /* 0x00000008ff08ac12 */ /* 0x000fce000f8e33ff */
.L_x_9:
[----:B------:R-:W-:-:S04]  /*0310*/  UPRMT UR5, UR7, 0x9910, URZ ;  /* 0x0000991007057896 */ /* 0x000fc800080000ff */
[----:B------:R-:W-:-:S09]  /*0320*/  UISETP.NE.AND UP0, UPT, UR5, 0x20, UPT ;  /* 0x000000200500788c */ /* 0x000fd2000bf05270 */
[----:B01----:R-:W-:Y:S05]  /*0330*/  BRA.U !UP0, `(.L_x_1) ;  /* 0x0000000508bc7547 */ /* 0x003fea000b800000 */
[----:B------:R-:W0:Y:S01]  /*0340*/  S2UR UR6, SR_CgaCtaId ;  /* 0x00000000000679c3 */ /* 0x000e220000008800 */
[C---:B------:R-:W-:Y:S01]  /*0350*/  ISETP.GE.U32.AND P1, PT, R8.reuse, 0x3, PT ;  /* 0x000000030800780c */ /* 0x040fe20003f26070 */
[----:B------:R-:W-:Y:S01]  /*0360*/  UMOV UR5, 0x400 ;  /* 0x0000040000057882 */ /* 0x000fe20000000000 */
[----:B------:R-:W-:Y:S01]  /*0370*/  IADD3 R16, PT, PT, R8, 0x1, RZ ;  /* 0x0000000108107810 */ /* 0x000fe20007ffe0ff */
[----:B------:R-:W-:Y:S01]  /*0380*/  VIADD R17, R2, UR4 ;  /* 0x0000000402117c36 */ /* 0x000fe20008000000 */
[----:B------:R-:W-:Y:S01]  /*0390*/  IADD3 R14, PT, PT, R20, UR4, RZ ;  /* 0x00000004140e7c10 */ /* 0x000fe2000fffe0ff */
[----:B------:R-:W-:Y:S01]  /*03a0*/  IMAD.MOV.U32 R18, RZ, RZ, RZ ;  /* 0x000000ffff127224 */ /* 0x000fe200078e00ff */
[----:B------:R-:W-:-:S04]  /*03b0*/  LOP3.LUT R21, R16, 0x3, RZ, 0xc0, !PT ;  /* 0x0000000310157812 */ /* 0x000fc800078ec0ff */
[----:B------:R-:W-:Y:S01]  /*03c0*/  ISETP.NE.AND P0, PT, R21, RZ, PT ;  /* 0x000000ff1500720c */ /* 0x000fe20003f05270 */
[----:B0-----:R-:W-:-:S06]  /*03d0*/  ULEA UR5, UR6, UR5, 0x18 ;  /* 0x0000000506057291 */ /* 0x001fcc000f8ec0ff */
[----:B------:R-:W-:Y:S01]  /*03e0*/  LEA R17, R17, UR5, 0x2 ;  /* 0x0000000511117c11 */ /* 0x000fe2000f8e10ff */
[----:B------:R-:W-:Y:S06]  /*03f0*/  @!P1 BRA `(.L_x_2) ;  /* 0x0000000000d49947 */ /* 0x000fec0003800000 */
[----:B------:R-:W0:Y:S01]  /*0400*/  LDCU UR5, c[0x0][0x394] ;  /* 0x00007280ff0577ac */ /* 0x000e220008000800 */
[----:B------:R-:W-:Y:S01]  /*0410*/  HFMA2 R18, -RZ, RZ, 0, 0 ;  /* 0x00000000ff127431 */ /* 0x000fe200000001ff */
[----:B------:R-:W-:Y:S01]  /*0420*/  LOP3.LUT R16, R16, 0xfffffffc, RZ, 0xc0, !PT ;  /* 0xfffffffc10107812 */ /* 0x000fe200078ec0ff */
[----:B------:R-:W1:Y:S01]  /*0430*/  LDCU UR6, c[0x0][0x390] ;  /* 0x00007200ff0677ac */ /* 0x000e620008000800 */
[----:B0-----:R-:W-:Y:S01]  /*0440*/  ISETP.GE.U32.AND P1, PT, R14, UR5, PT ;  /* 0x000000050e007c0c */ /* 0x001fe2000bf26070 */
[----:B------:R-:W-:-:S12]  /*0450*/  UMOV UR5, URZ ;  /* 0x000000ff00057c82 */ /* 0x000fd80008000000 */
.L_x_3:
[----:B------:R-:W-:-:S05]  /*0460*/  IMAD.IADD R25, R3, 0x1, R18 ;  /* 0x0000000103197824 */ /* 0x000fca00078e0212 */
[C---:B------:R-:W-:Y:S02]  /*0470*/  IADD3 R27, PT, PT, R25.reuse, UR8, RZ ;  /* 0x00000008191b7c10 */ /* 0x040fe4000fffe0ff */
[----:B-1----:R-:W-:Y:S02]  /*0480*/  ISETP.GE.U32.OR P2, PT, R25, UR6, P1 ;  /* 0x0000000619007c0c */ /* 0x002fe40008f46470 */
[C---:B------:R-:W-:Y:S01]  /*0490*/  ISETP.GE.U32.OR P3, PT, R27.reuse, UR6, P1 ;  /* 0x000000061b007c0c */ /* 0x040fe20008f66470 */
[----:B------:R-:W-:-:S05]  /*04a0*/  VIADD R23, R27, UR8 ;  /* 0x000000081b177c36 */ /* 0x000fca0008000000 */
[C---:B------:R-:W-:Y:S02]  /*04b0*/  IADD3 R19, PT, PT, R23.reuse, UR8, RZ ;  /* 0x0000000817137c10 */ /* 0x040fe4000fffe0ff */
[----:B------:R-:W-:Y:S02]  /*04c0*/  ISETP.GE.U32.OR P4, PT, R23, UR6, P1 ;  /* 0x0000000617007c0c */ /* 0x000fe40008f86470 */
[----:B------:R-:W-:Y:S01]  /*04d0*/  ISETP.GE.U32.OR P5, PT, R19, UR6, P1 ;  /* 0x0000000613007c0c */ /* 0x000fe20008fa6470 */
[----:B0-----:R-:W0:Y:S08]  /*04e0*/  @!P2 LDC R4, c[0x0][0x394] ;  /* 0x0000e500ff04ab82 */ /* 0x001e300000000800 */
[----:B------:R-:W1:Y:S08]  /*04f0*/  @!P3 LDC R5, c[0x0][0x394] ;  /* 0x0000e500ff05bb82 */ /* 0x000e700000000800 */
[----:B------:R-:W2:Y:S08]  /*0500*/  @!P4 LDC R22, c[0x0][0x394] ;  /* 0x0000e500ff16cb82 */ /* 0x000eb00000000800 */
[----:B------:R-:W3:Y:S01]  /*0510*/  @!P5 LDC R24, c[0x0][0x394] ;  /* 0x0000e500ff18db82 */ /* 0x000ee20000000800 */
[----:B0-----:R-:W-:-:S07]  /*0520*/  @!P2 IMAD R25, R25, R4, R14 ;  /* 0x000000041919a224 */ /* 0x001fce00078e020e */
[----:B------:R-:W0:Y:S01]  /*0530*/  @!P2 LDC.64 R6, c[0x0][0x380] ;  /* 0x0000e000ff06ab82 */ /* 0x000e220000000a00 */
[----:B-1----:R-:W-:-:S07]  /*0540*/  @!P3 IMAD R27, R27, R5, R14 ;  /* 0x000000051b1bb224 */ /* 0x002fce00078e020e */
[----:B------:R-:W1:Y:S01]  /*0550*/  @!P3 LDC.64 R12, c[0x0][0x380] ;  /* 0x0000e000ff0cbb82 */ /* 0x000e620000000a00 */
[----:B--2---:R-:W-:-:S07]  /*0560*/  @!P4 IMAD R23, R23, R22, R14 ;  /* 0x000000161717c224 */ /* 0x004fce00078e020e */
[----:B------:R-:W2:Y:S01]  /*0570*/  @!P4 LDC.64 R10, c[0x0][0x380] ;  /* 0x0000e000ff0acb82 */ /* 0x000ea20000000a00 */
[----:B---3--:R-:W-:-:S07]  /*0580*/  @!P5 IMAD R19, R19, R24, R14 ;  /* 0x000000181313d224 */ /* 0x008fce00078e020e */
[----:B------:R-:W3:Y:S01]  /*0590*/  @!P5 LDC.64 R4, c[0x0][0x380] ;  /* 0x0000e000ff04db82 */ /* 0x000ee20000000a00 */
[----:B0-----:R-:W-:-:S06]  /*05a0*/  @!P2 IMAD.WIDE.U32 R6, R25, 0x4, R6 ;  /* 0x000000041906a825 */ /* 0x001fcc00078e0006 */
[----:B------:R0:W4:Y:S01]  /*05b0*/  @!P2 LDG.E R6, desc[UR10][R6.64] ;  /* 0x0000000a0606a981 */ /* 0x000122000c1e1900 */
[----:B-1----:R-:W-:-:S06]  /*05c0*/  @!P3 IMAD.WIDE.U32 R12, R27, 0x4, R12 ;  /* 0x000000041b0cb825 */ /* 0x002fcc00078e000c */
[----:B------:R1:W5:Y:S01]  /*05d0*/  @!P3 LDG.E R12, desc[UR10][R12.64] ;  /* 0x0000000a0c0cb981 */ /* 0x000362000c1e1900 */
[----:B--2---:R-:W-:-:S06]  /*05e0*/  @!P4 IMAD.WIDE.U32 R10, R23, 0x4, R10 ;  /* 0x00000004170ac825 */ /* 0x004fcc00078e000a */
[----:B------:R2:W5:Y:S01]  /*05f0*/  @!P4 LDG.E R10, desc[UR10][R10.64] ;  /* 0x0000000a0a0ac981 */ /* 0x000562000c1e1900 */
[----:B---3--:R-:W-:-:S06]  /*0600*/  @!P5 IMAD.WIDE.U32 R4, R19, 0x4, R4 ;  /* 0x000000041304d825 */ /* 0x008fcc00078e0004 */
[----:B------:R3:W5:Y:S01]  /*0610*/  @!P5 LDG.E R4, desc[UR10][R4.64] ;  /* 0x0000000a0404d981 */ /* 0x000762000c1e1900 */
[----:B------:R-:W-:-:S05]  /*0620*/  VIADD R19, R18, UR8 ;  /* 0x0000000812137c36 */ /* 0x000fca0008000000 */
[C---:B------:R-:W-:Y:S02]  /*0630*/  IADD3 R23, PT, PT, R19.reuse, UR8, RZ ;  /* 0x0000000813177c10 */ /* 0x040fe4000fffe0ff */
[----:B------:R-:W-:Y:S01]  /*0640*/  @!P2 IADD3 R18, PT, PT, R0, R18, RZ ;  /* 0x000000120012a210 */ /* 0x000fe20007ffe0ff */
[--C-:B------:R-:W-:Y:S02]  /*0650*/  @!P3 IMAD.IADD R22, R19, 0x1, R0.reuse ;  /* 0x000000011316b824 */ /* 0x100fe400078e0200 */
[C---:B------:R-:W-:Y:S01]  /*0660*/  VIADD R25, R23.reuse, UR8 ;  /* 0x0000000817197c36 */ /* 0x040fe20008000000 */
[----:B------:R-:W-:Y:S01]  /*0670*/  @!P4 IADD3 R24, PT, PT, R23, R0, RZ ;  /* 0x000000001718c210 */ /* 0x000fe20007ffe0ff */
[--C-:B0-----:R-:W-:Y:S02]  /*0680*/  @!P2 IMAD R7, R18, 0x104, R17.reuse ;  /* 0x000001041207a824 */ /* 0x101fe400078e0211 */
[----:B------:R-:W-:Y:S02]  /*0690*/  @!P5 IMAD.IADD R26, R25, 0x1, R0 ;  /* 0x00000001191ad824 */ /* 0x000fe400078e0200 */
[----:B-1----:R-:W-:-:S02]  /*06a0*/  @!P3 IMAD R13, R22, 0x104, R17 ;  /* 0x00000104160db824 */ /* 0x002fc400078e0211 */
[--C-:B--2---:R-:W-:Y:S02]  /*06b0*/  @!P4 IMAD R11, R24, 0x104, R17.reuse ;  /* 0x00000104180bc824 */ /* 0x104fe400078e0211 */
[----:B---3--:R-:W-:Y:S01]  /*06c0*/  @!P5 IMAD R5, R26, 0x104, R17 ;  /* 0x000001041a05d824 */ /* 0x008fe200078e0211 */
[----:B------:R-:W-:Y:S01]  /*06d0*/  UIADD3 UR5, UPT, UPT, UR5, 0x4, URZ ;  /* 0x0000000405057890 */ /* 0x000fe2000fffe0ff */
[----:B------:R-:W-:Y:S01]  /*06e0*/  IADD3 R18, PT, PT, R25, UR8, RZ ;  /* 0x0000000819127c10 */ /* 0x000fe2000fffe0ff */
[----:B----4-:R0:W-:Y:S04]  /*06f0*/  @!P2 STS [R7], R6 ;  /* 0x000000060700a388 */ /* 0x0101e80000000800 */
[----:B-----5:R0:W-:Y:S01]  /*0700*/  @!P3 STS [R13], R12 ;  /* 0x0000000c0d00b388 */ /* 0x0201e20000000800 */
[----:B------:R-:W-:-:S03]  /*0710*/  ISETP.NE.AND P2, PT, R16, UR5, PT ;  /* 0x0000000510007c0c */ /* 0x000fc6000bf45270 */
[----:B------:R0:W-:Y:S04]  /*0720*/  @!P4 STS [R11], R10 ;  /* 0x0000000a0b00c388 */ /* 0x0001e80000000800 */
[----:B------:R0:W-:Y:S06]  /*0730*/  @!P5 STS [R5], R4 ;  /* 0x000000040500d388 */ /* 0x0001ec0000000800 */
[----:B------:R-:W-:Y:S05]  /*0740*/  @P2 BRA `(.L_x_3) ;  /* 0xfffffffc00442947 */ /* 0x000fea000383ffff */
.L_x_2:
[----:B------:R-:W-:Y:S05]  /*0750*/  @!P0 BRA `(.L_x_1) ;  /* 0x0000000000b48947 */ /* 0x000fea0003800000 */
[----:B------:R-:W1:Y:S01]  /*0760*/  LDCU.64 UR14, c[0x0][0x390] ;  /* 0x00007200ff0e77ac */ /* 0x000e620008000a00 */
[----:B0-----:R-:W-:Y:S01]  /*0770*/  IMAD.IADD R11, R3, 0x1, R18 ;  /* 0x00000001030b7824 */ /* 0x001fe200078e0212 */
[----:B------:R-:W-:Y:S01]  /*0780*/  BSSY.RECONVERGENT B0, `(.L_x_4) ;  /* 0x000000c000007945 */ /* 0x000fe20003800200 */
[----:B------:R-:W-:-:S03]  /*0790*/  ISETP.NE.AND P1, PT, R21, 0x1, PT ;  /* 0x000000011500780c */ /* 0x000fc60003f25270 */
[----:B-1----:R-:W-:-:S04]  /*07a0*/  ISETP.GE.U32.AND P0, PT, R11, UR14, PT ;  /* 0x0000000e0b007c0c */ /* 0x002fc8000bf06070 */
[----:B------:R-:W-:-:S13]  /*07b0*/  ISETP.GE.U32.OR P0, PT, R14, UR15, P0 ;  /* 0x0000000f0e007c0c */ /* 0x000fda0008706470 */
[----:B------:R-:W-:Y:S05]  /*07c0*/  @P0 BRA `(.L_x_5) ;  /* 0x00000000001c0947 */ /* 0x000fea0003800000 */
[----:B------:R-:W0:Y:S01]  /*07d0*/  LDC.64 R4, c[0x0][0x380] ;  /* 0x0000e000ff047b82 */ /* 0x000e220000000a00 */
[----:B------:R-:W-:-:S04]  /*07e0*/  IMAD R7, R11, UR15, R14 ;  /* 0x0000000f0b077c24 */ /* 0x000fc8000f8e020e */
[----:B0-----:R-:W-:-:S06]  /*07f0*/  IMAD.WIDE.U32 R4, R7, 0x4, R4 ;  /* 0x0000000407047825 */ /* 0x001fcc00078e0004 */
[----:B------:R-:W2:Y:S01]  /*0800*/  LDG.E R4, desc[UR10][R4.64] ;  /* 0x0000000a04047981 */ /* 0x000ea2000c1e1900 */
[----:B------:R-:W-:-:S05]  /*0810*/  IADD3 R6, PT, PT, R0, R18, RZ ;  /* 0x0000001200067210 */ /* 0x000fca0007ffe0ff */
[----:B------:R-:W-:-:S05]  /*0820*/  IMAD R7, R6, 0x104, R17 ;  /* 0x0000010406077824 */ /* 0x000fca00078e0211 */
[----:B--2---:R0:W-:Y:S02]  /*0830*/  STS [R7], R4 ;  /* 0x0000000407007388 */ /* 0x0041e40000000800 */
.L_x_5:
[----:B------:R-:W-:Y:S05]  /*0840*/  BSYNC.RECONVERGENT B0 ;  /* 0x0000000000007941 */ /* 0x000fea0003800200 */
.L_x_4:
[----:B------:R-:W-:Y:S05]  /*0850*/  @!P1 BRA `(.L_x_1) ;  /* 0x0000000000749947 */ /* 0x000fea0003800000 */
[----:B------:R-:W-:Y:S01]  /*0860*/  VIADD R13, R11, UR8 ;  /* 0x000000080b0d7c36 */ /* 0x000fe20008000000 */
[----:B------:R-:W-:Y:S01]  /*0870*/  BSSY.RECONVERGENT B0, `(.L_x_6) ;  /* 0x000000d000007945 */ /* 0x000fe20003800200 */
[----:B------:R-:W-:Y:S02]  /*0880*/  ISETP.NE.AND P1, PT, R21, 0x2, PT ;  /* 0x000000021500780c */ /* 0x000fe40003f25270 */
[----:B------:R-:W-:Y:S02]  /*0890*/  IADD3 R11, PT, PT, R18, UR8, RZ ;  /* 0x00000008120b7c10 */ /* 0x000fe4000fffe0ff */
[----:B------:R-:W-:-:S04]  /*08a0*/  ISETP.GE.U32.AND P0, PT, R13, UR14, PT ;  /* 0x0000000e0d007c0c */ /* 0x000fc8000bf06070 */
[----:B------:R-:W-:-:S13]  /*08b0*/  ISETP.GE.U32.OR P0, PT, R14, UR15, P0 ;  /* 0x0000000f0e007c0c */ /* 0x000fda0008706470 */
[----:B------:R-:W-:Y:S05]  /*08c0*/  @P0 BRA `(.L_x_7) ;  /* 0x00000000001c0947 */ /* 0x000fea0003800000 */
[----:B0-----:R-:W0:Y:S01]  /*08d0*/  LDC.64 R4, c[0x0][0x380] ;  /* 0x0000e000ff047b82 */ /* 0x001e220000000a00 */
[----:B------:R-:W-:-:S04]  /*08e0*/  IMAD R7, R13, UR15, R14 ;  /* 0x0000000f0d077c24 */ /* 0x000fc8000f8e020e */
[----:B0-----:R-:W-:-:S06]  /*08f0*/  IMAD.WIDE.U32 R4, R7, 0x4, R4 ;  /* 0x0000000407047825 */ /* 0x001fcc00078e0004 */
[----:B------:R-:W2:Y:S01]  /*0900*/  LDG.E R4, desc[UR10][R4.64] ;  /* 0x0000000a04047981 */ /* 0x000ea2000c1e1900 */
[----:B------:R-:W-:-:S04]  /*0910*/  IMAD.IADD R6, R11, 0x1, R0 ;  /* 0x000000010b067824 */ /* 0x000fc800078e0200 */
[----:B------:R-:W-:-:S05]  /*0920*/  IMAD R7, R6, 0x104, R17 ;  /* 0x0000010406077824 */ /* 0x000fca00078e0211 */
[----:B--2---:R1:W-:Y:S02]  /*0930*/  STS [R7], R4 ;  /* 0x0000000407007388 */ /* 0x0043e40000000800 */
.L_x_7:
[----:B------:R-:W-:Y:S05]  /*0940*/  BSYNC.RECONVERGENT B0 ;  /* 0x0000000000007941 */ /* 0x000fea0003800200 */
.L_x_6:
[----:B------:R-:W-:Y:S05]  /*0950*/  @!P1 BRA `(.L_x_1) ;  /* 0x0000000000349947 */ /* 0x000fea0003800000 */
[----:B01----:R-:W-:Y:S01]  /*0960*/  IADD3 R7, PT, PT, R13, UR8, RZ ;  /* 0x000000080d077c10 */ /* 0x003fe2000fffe0ff */
[----:B------:R-:W-:Y:S03]  /*0970*/  BSSY.RECONVERGENT B0, `(.L_x_1) ;  /* 0x000000b000007945 */ /* 0x000fe60003800200 */
[----:B------:R-:W-:-:S04]  /*0980*/  ISETP.GE.U32.AND P0, PT, R7, UR14, PT ;  /* 0x0000000e07007c0c */ /* 0x000fc8000bf06070 */
[----:B------:R-:W-:-:S13]  /*0990*/  ISETP.GE.U32.OR P0, PT, R14, UR15, P0 ;  /* 0x0000000f0e007c0c */ /* 0x000fda0008706470 */
[----:B------:R-:W-:Y:S05]  /*09a0*/  @P0 BRA `(.L_x_8) ;  /* 0x00000000001c0947 */ /* 0x000fea0003800000 */
[----:B------:R-:W0:Y:S01]  /*09b0*/  LDC.64 R4, c[0x0][0x380] ;  /* 0x0000e000ff047b82 */ /* 0x000e220000000a00 */
[----:B------:R-:W-:-:S04]  /*09c0*/  IMAD R7, R7, UR15, R14 ;  /* 0x0000000f07077c24 */ /* 0x000fc8000f8e020e */
[----:B0-----:R-:W-:-:S06]  /*09d0*/  IMAD.WIDE.U32 R4, R7, 0x4, R4 ;  /* 0x0000000407047825 */ /* 0x001fcc00078e0004 */
[----:B------:R-:W2:Y:S01]  /*09e0*/  LDG.E R4, desc[UR10][R4.64] ;  /* 0x0000000a04047981 */ /* 0x000ea2000c1e1900 */
[----:B------:R-:W-:-:S05]  /*09f0*/  IADD3 R6, PT, PT, R0, UR8, R11 ;  /* 0x0000000800067c10 */ /* 0x000fca000fffe00b */
[----:B------:R-:W-:-:S05]  /*0a00*/  IMAD R17, R6, 0x104, R17 ;  /* 0x0000010406117824 */ /* 0x000fca00078e0211 */
[----:B--2---:R0:W-:Y:S02]  /*0a10*/  STS [R17], R4 ;  /* 0x0000000411007388 */ /* 0x0041e40000000800 */
.L_x_8:
[----:B------:R-:W-:Y:S05]  /*0a20*/  BSYNC.RECONVERGENT B0 ;  /* 0x0000000000007941 */ /* 0x000fea0003800200 */
.L_x_1:
[----:B------:R-:W-:-:S04]  /*0a30*/  UIADD3 UR4, UPT, UPT, UR13, UR4, URZ ;  /* 0x000000040d047290 */ /* 0x000fc8000fffe0ff */
[----:B------:R-:W-:-:S09]  /*0a40*/  UISETP.GE.U32.AND UP0, UPT, UR4, UR9, UPT ;  /* 0x000000090400728c */ /* 0x000fd2000bf06070 */
[----:B------:R-:W-:Y:S05]  /*0a50*/  BRA.U !UP0, `(.L_x_9) ;  /* 0xfffffff9082c7547 */ /* 0x000fea000b83ffff */
.L_x_0:
[----:B------:R-:W-:Y:S01]  /*0a60*/  BAR.SYNC.DEFER_BLOCKING 0x0 ;  /* 0x0000000000007b1d */ /* 0x000fe20000010000 */
[----:B------:R-:W-:-:S06]  /*0a70*/  UISETP.GT.U32.AND UP0, UPT, UR13, 0x20, UPT ;  /* 0x000000200d00788c */ /* 0x000fcc000bf04070 */
[----:B------:R-:W-:-:S13]  /*0a80*/  PLOP3.LUT P0, PT, PT, PT, UP0, 0x80, 0x8 ;  /* 0x000000000008781c */ /* 0x000fda0003f0f008 */
[----:B-1----:R-:W-:Y:S05]  /*0a90*/  @P0 EXIT ;  /* 0x000000000000094d */ /* 0x002fea0003800000 */
[----:B------:R-:W1:Y:S01]  /*0aa0*/  LDCU UR14, c[0x0][0x364] ;  /* 0x00006c80ff0e77ac */ /* 0x000e620008000800 */
[----:B0-----:R-:W-:Y:S01]  /*0ab0*/  IMAD R3, R9, 0x20, R2 ;  /* 0x0000002009037824 */ /* 0x001fe200078e0202 */
[----:B------:R-:W-:Y:S01]  /*0ac0*/  MOV R8, 0xaf0 ;  /* 0x00000af000087802 */ /* 0x000fe20000000f00 */
[----:B-1----:R-:W-:-:S12]  /*0ad0*/  ULOP3.LUT UR5, UR14, 0xffff, URZ, 0xc0, !UPT ;  /* 0x0000ffff0e057892 */ /* 0x002fd8000f8ec0ff */
[----:B------:R-:W-:Y:S05]  /*0ae0*/  CALL.REL.NOINC `($__internal_1_$__cuda_sm20_rem_u16) ;  /* 0x0000000800b07944 */ /* 0x000fea0003c00000 */
[----:B------:R-:W0:Y:S01]  /*0af0*/  I2F.U32.RP R4, UR14 ;  /* 0x0000000e00047d06 */ /* 0x000e220008209000 */
[----:B------:R-:W-:Y:S01]  /*0b00*/  UIADD3 UR4, UPT, UPT, URZ, -UR7, URZ ;  /* 0x80000007ff047290 */ /* 0x000fe2000fffe0ff */
[----:B------:R-:W-:Y:S01]  /*0b10*/  MOV R11, UR14 ;  /* 0x0000000e000b7c02 */ /* 0x000fe20008000f00 */
[----:B------:R-:W-:Y:S02]  /*0b20*/  UISETP.NE.U32.AND UP2, UPT, UR14, URZ, UPT ;  /* 0x000000ff0e00728c */ /* 0x000fe4000bf45070 */
[----:B------:R-:W-:Y:S01]  /*0b30*/  IMAD.U32 R7, RZ, RZ, UR14 ;  /* 0x0000000eff077e24 */ /* 0x000fe2000f8e00ff */
[----:B------:R-:W-:Y:S01]  /*0b40*/  UPRMT UR4, UR4, 0x7710, URZ ;  /* 0x0000771004047896 */ /* 0x000fe200080000ff */
[----:B------:R-:W-:-:S03]  /*0b50*/  LEA R6, R15, R0, 0x6 ;  /* 0x000000000f067211 */ /* 0x000fc600078e30ff */
[----:B------:R-:W-:-:S04]  /*0b60*/  UIADD3 UR4, UPT, UPT, UR4, 0x20, URZ ;  /* 0x0000002004047890 */ /* 0x000fc8000fffe0ff */
[----:B------:R-:W-:Y:S01]  /*0b70*/  ULOP3.LUT UR4, UR4, 0xffff, URZ, 0xc0, !UPT ;  /* 0x0000ffff04047892 */ /* 0x000fe2000f8ec0ff */
[----:B0-----:R-:W0:Y:S03]  /*0b80*/  MUFU.RCP R4, R4 ;  /* 0x0000000400047308 */ /* 0x001e260000001000 */
[----:B------:R-:W-:-:S04]  /*0b90*/  UISETP.LT.U32.AND UP0, UPT, UR4, UR14, UPT ;  /* 0x0000000e0400728c */ /* 0x000fc8000bf01070 */
[----:B------:R-:W-:-:S03]  /*0ba0*/  USEL UR6, UR4, UR14, !UP0 ;  /* 0x0000000e04067287 */ /* 0x000fc6000c000000 */
[----:B------:R-:W-:Y:S01]  /*0bb0*/  UMOV UR4, URZ ;  /* 0x000000ff00047c82 */ /* 0x000fe20008000000 */
[----:B------:R-:W-:Y:S01]  /*0bc0*/  UIADD3 UR6, UPT, UPT, UR6, -0x1, URZ ;  /* 0xffffffff06067890 */ /* 0x000fe2000fffe0ff */
[----:B0-----:R-:W-:Y:S01]  /*0bd0*/  IADD3 R5, PT, PT, R4, 0xffffffe, RZ ;  /* 0x0ffffffe04057810 */ /* 0x001fe20007ffe0ff */
[----:B------:R-:W-:-:S04]  /*0be0*/  IMAD R4, R2, 0x104, RZ ;  /* 0x0000010402047824 */ /* 0x000fc800078e02ff */
[--C-:B------:R-:W-:Y:S01]  /*0bf0*/  IMAD R7, R7, 0x208, R4.reuse ;  /* 0x0000020807077824 */ /* 0x100fe200078e0204 */
[----:B------:R-:W0:Y:S01]  /*0c00*/  F2I.FTZ.U32.TRUNC.NTZ R5, R5 ;  /* 0x0000000500057305 */ /* 0x000e22000021f000 */
[----:B------:R-:W-:Y:S01]  /*0c10*/  IMAD R8, R11, 0x30c, R4 ;  /* 0x0000030c0b087824 */ /* 0x000fe200078e0204 */
[----:B0-----:R-:W-:Y:S01]  /*0c20*/  R2UR UR5, R5 ;  /* 0x00000000050572ca */ /* 0x001fe200000e0000 */
[----:B------:R-:W-:-:S04]  /*0c30*/  VIADD R5, R2, UR14 ;  /* 0x0000000e02057c36 */ /* 0x000fc80008000000 */
[----:B------:R-:W-:-:S08]  /*0c40*/  IMAD R9, R9, 0x20, R5 ;  /* 0x0000002009097824 */ /* 0x000fd000078e0205 */
[----:B------:R-:W-:-:S04]  /*0c50*/  UIADD3 UR8, UPT, UPT, URZ, -UR5, URZ ;  /* 0x80000005ff087290 */ /* 0x000fc8000fffe0ff */
[----:B------:R-:W-:-:S04]  /*0c60*/  UIMAD UR8, UR8, UR14, URZ ;  /* 0x0000000e080872a4 */ /* 0x000fc8000f8e02ff */
[----:B------:R-:W-:-:S04]  /*0c70*/  UIMAD.WIDE.U32 UR4, UR5, UR8, UR4 ;  /* 0x00000008050472a5 */ /* 0x000fc8000f8e0004 */
[----:B------:R-:W-:-:S04]  /*0c80*/  UIMAD.WIDE.U32 UR4, UR5, UR6, URZ ;  /* 0x00000006050472a5 */ /* 0x000fc8000f8e00ff */
[----:B------:R-:W-:-:S04]  /*0c90*/  UIADD3 UR4, UPT, UPT, -UR5, URZ, URZ ;  /* 0x000000ff05047290 */ /* 0x000fc8000fffe1ff */
[----:B------:R-:W-:-:S03]  /*0ca0*/  UIMAD UR6, UR14, UR4, UR6 ;  /* 0x000000040e0672a4 */ /* 0x000fc6000f8e0206 */
[----:B------:R-:W-:Y:S01]  /*0cb0*/  UMOV UR4, URZ ;  /* 0x000000ff00047c82 */ /* 0x000fe20008000000 */
[----:B------:R-:W-:-:S11]  /*0cc0*/  UISETP.GE.U32.AND UP0, UPT, UR6, UR14, UPT ;  /* 0x0000000e0600728c */ /* 0x000fd6000bf06070 */
[----:B------:R-:W-:Y:S02]  /*0cd0*/  @UP0 UIADD3 UR6, UPT, UPT, UR6, -UR14, URZ ;  /* 0x8000000e06060290 */ /* 0x000fe4000fffe0ff */
[----:B------:R-:W-:Y:S02]  /*0ce0*/  @UP0 UIADD3 UR5, UPT, UPT, UR5, 0x1, URZ ;  /* 0x0000000105050890 */ /* 0x000fe4000fffe0ff */
[----:B------:R-:W-:-:S11]  /*0cf0*/  UISETP.GE.U32.AND UP1, UPT, UR6, UR14, UPT ;  /* 0x0000000e0600728c */ /* 0x000fd6000bf26070 */
[----:B------:R-:W-:Y:S02]  /*0d00*/  @UP1 UIADD3 UR5, UPT, UPT, UR5, 0x1, URZ ;  /* 0x0000000105051890 */ /* 0x000fe4000fffe0ff */
[----:B------:R-:W-:-:S12]  /*0d10*/  @!UP2 ULOP3.LUT UR5, URZ, UR14, URZ, 0x33, !UPT ;  /* 0x0000000eff05a292 */ /* 0x000fd8000f8e33ff */
.L_x_13:
[----:B------:R-:W-:-:S04]  /*0d20*/  UPRMT UR6, UR7, 0x9910, URZ ;  /* 0x0000991007067896 */ /* 0x000fc800080000ff */
[----:B------:R-:W-:-:S09]  /*0d30*/  UISETP.NE.AND UP0, UPT, UR6, 0x20, UPT ;  /* 0x000000200600788c */ /* 0x000fd2000bf05270 */
[----:B012---:R-:W-:Y:S05]  /*0d40*/  BRA.U !UP0, `(.L_x_10) ;  /* 0x0000000508b87547 */ /* 0x007fea000b800000 */
[----:B------:R-:W0:Y:S01]  /*0d50*/  S2UR UR12, SR_CgaCtaId ;  /* 0x00000000000c79c3 */ /* 0x000e220000008800 */
[----:B------:R-:W-:Y:S01]  /*0d60*/  UISETP.GE.U32.AND UP0, UPT, UR5, 0x3, UPT ;  /* 0x000000030500788c */ /* 0x000fe2000bf06070 */
[----:B------:R-:W-:Y:S01]  /*0d70*/  IADD3 R12, PT, PT, R0, UR4, RZ ;  /* 0x00000004000c7c10 */ /* 0x000fe2000fffe0ff */
[----:B------:R-:W-:Y:S01]  /*0d80*/  UMOV UR8, 0x400 ;  /* 0x0000040000087882 */ /* 0x000fe20000000000 */
[----:B------:R-:W-:Y:S01]  /*0d90*/  UIADD3 UR6, UPT, UPT, UR5, 0x1, URZ ;  /* 0x0000000105067890 */ /* 0x000fe2000fffe0ff */
[----:B------:R-:W-:Y:S02]  /*0da0*/  HFMA2 R21, -RZ, RZ, 0, 0 ;  /* 0x00000000ff157431 */ /* 0x000fe400000001ff */
[----:B------:R-:W-:Y:S01]  /*0db0*/  VIADD R10, R6, UR4 ;  /* 0x00000004060a7c36 */ /* 0x000fe20008000000 */
[----:B------:R-:W-:-:S04]  /*0dc0*/  ULOP3.LUT UR15, UR6, 0x3, URZ, 0xc0, !UPT ;  /* 0x00000003060f7892 */ /* 0x000fc8000f8ec0ff */
[----:B------:R-:W-:Y:S02]  /*0dd0*/  UISETP.NE.AND UP1, UPT, UR15, URZ, UPT ;  /* 0x000000ff0f00728c */ /* 0x000fe4000bf25270 */
[----:B0-----:R-:W-:-:S06]  /*0de0*/  ULEA UR8, UR12, UR8, 0x18 ;  /* 0x000000080c087291 */ /* 0x001fcc000f8ec0ff */
[----:B------:R-:W-:Y:S01]  /*0df0*/  LEA R12, R12, UR8, 0x2 ;  /* 0x000000080c0c7c11 */ /* 0x000fe2000f8e10ff */
[----:B------:R-:W-:Y:S06]  /*0e00*/  BRA.U !UP0, `(.L_x_11) ;  /* 0x0000000108f87547 */ /* 0x000fec000b800000 */
[----:B------:R-:W0:Y:S01]  /*0e10*/  LDCU.64 UR16, c[0x0][0x390] ;  /* 0x00007200ff1077ac */ /* 0x000e220008000a00 */
[----:B------:R-:W-:Y:S01]  /*0e20*/  MOV R16, UR14 ;  /* 0x0000000e00107c02 */ /* 0x000fe20008000f00 */
[----:B------:R-:W-:Y:S01]  /*0e30*/  IMAD.U32 R14, RZ, RZ, UR14 ;  /* 0x0000000eff0e7e24 */ /* 0x000fe2000f8e00ff */
[----:B------:R-:W-:Y:S01]  /*0e40*/  MOV R21, RZ ;  /* 0x000000ff00157202 */ /* 0x000fe20000000f00 */
[----:B------:R-:W-:Y:S01]  /*0e50*/  ULOP3.LUT UR6, UR6, 0xfffffffc, URZ, 0xc0, !UPT ;  /* 0xfffffffc06067892 */ /* 0x000fe2000f8ec0ff */
[--C-:B------:R-:W-:Y:S01]  /*0e60*/  IMAD.MOV.U32 R13, RZ, RZ, R3.reuse ;  /* 0x000000ffff0d7224 */ /* 0x100fe200078e0003 */
[----:B------:R-:W1:Y:S01]  /*0e70*/  LDCU UR8, c[0x0][0x390] ;  /* 0x00007200ff0877ac */ /* 0x000e620008000800 */
[--C-:B------:R-:W-:Y:S02]  /*0e80*/  IMAD R25, R14, 0x3, R3.reuse ;  /* 0x000000030e197824 */ /* 0x100fe400078e0203 */
[--C-:B------:R-:W-:Y:S01]  /*0e90*/  IMAD R23, R16, 0x2, R3.reuse ;  /* 0x0000000210177824 */ /* 0x100fe200078e0203 */
[----:B------:R-:W-:Y:S01]  /*0ea0*/  MOV R16, R9 ;  /* 0x0000000900107202 */ /* 0x000fe20000000f00 */
[----:B------:R-:W-:Y:S01]  /*0eb0*/  IMAD.MOV.U32 R11, RZ, RZ, R12 ;  /* 0x000000ffff0b7224 */ /* 0x000fe200078e000c */
[----:B------:R-:W-:Y:S01]  /*0ec0*/  UIADD3 UR6, UPT, UPT, -UR6, URZ, URZ ;  /* 0x000000ff06067290 */ /* 0x000fe2000fffe1ff */
[C---:B0-----:R-:W-:Y:S01]  /*0ed0*/  ISETP.GE.U32.AND P2, PT, R10.reuse, UR17, PT ;  /* 0x000000110a007c0c */ /* 0x041fe2000bf46070 */
[----:B------:R-:W-:-:S02]  /*0ee0*/  IMAD R18, R10, UR16, R3 ;  /* 0x000000100a127c24 */ /* 0x000fc4000f8e0203 */
[C---:B------:R-:W-:Y:S02]  /*0ef0*/  IMAD R17, R10.reuse, UR16, R9 ;  /* 0x000000100a117c24 */ /* 0x040fe4000f8e0209 */
[C---:B------:R-:W-:Y:S02]  /*0f00*/  IMAD R20, R10.reuse, UR16, R25 ;  /* 0x000000100a147c24 */ /* 0x040fe4000f8e0219 */
[----:B-1----:R-:W-:-:S07]  /*0f10*/  IMAD R19, R10, UR16, R23 ;  /* 0x000000100a137c24 */ /* 0x002fce000f8e0217 */
.L_x_12:
[----:B------:R-:W-:Y:S01]  /*0f20*/  ISETP.GE.U32.OR P0, PT, R13, UR8, P2 ;  /* 0x000000080d007c0c */ /* 0x000fe20009706470 */
[----:B------:R-:W-:Y:S01]  /*0f30*/  UIADD3 UR6, UPT, UPT, UR6, 0x4, URZ ;  /* 0x0000000406067890 */ /* 0x000fe2000fffe0ff */
[----:B------:R-:W-:-:S03]  /*0f40*/  ISETP.GE.U32.OR P1, PT, R16, UR8, P2 ;  /* 0x0000000810007c0c */ /* 0x000fc60009726470 */
[----:B------:R-:W-:-:S08]  /*0f50*/  UISETP.NE.AND UP0, UPT, UR6, URZ, UPT ;  /* 0x000000ff0600728c */ /* 0x000fd0000bf05270 */
[----:B------:R-:W-:Y:S01]  /*0f60*/  @!P0 IADD3 R24, PT, PT, R4, R11, RZ ;  /* 0x0000000b04188210 */ /* 0x000fe20007ffe0ff */
[----:B------:R-:W0:Y:S01]  /*0f70*/  @!P0 LDC.64 R14, c[0x0][0x388] ;  /* 0x0000e200ff0e8b82 */ /* 0x000e220000000a00 */
[----:B------:R-:W-:-:S03]  /*0f80*/  @!P1 IMAD R22, R5, 0x104, R11 ;  /* 0x0000010405169824 */ /* 0x000fc600078e020b */
[----:B------:R-:W1:Y:S04]  /*0f90*/  @!P0 LDS R29, [R24] ;  /* 0x00000000181d8984 */ /* 0x000e680000000800 */
[----:B------:R-:W2:Y:S01]  /*0fa0*/  @!P1 LDS R22, [R22] ;  /* 0x0000000016169984 */ /* 0x000ea20000000800 */
[----:B0-----:R-:W-:Y:S02]  /*0fb0*/  @!P0 IMAD.WIDE.U32 R26, R18, 0x4, R14 ;  /* 0x00000004121a8825 */ /* 0x001fe400078e000e */
[----:B------:R-:W0:Y:S03]  /*0fc0*/  @!P1 LDC.64 R14, c[0x0][0x388] ;  /* 0x0000e200ff0e9b82 */ /* 0x000e260000000a00 */
[----:B-1----:R1:W-:Y:S01]  /*0fd0*/  @!P0 STG.E desc[UR10][R26.64], R29 ;  /* 0x0000001d1a008986 */ /* 0x0023e2000c10190a */
[----:B------:R-:W-:Y:S01]  /*0fe0*/  ISETP.GE.U32.OR P0, PT, R23, UR8, P2 ;  /* 0x0000000817007c0c */ /* 0x000fe20009706470 */
[----:B-1----:R-:W-:-:S12]  /*0ff0*/  IMAD.U32 R26, RZ, RZ, UR14 ;  /* 0x0000000eff1a7e24 */ /* 0x002fd8000f8e00ff */
[----:B------:R-:W-:Y:S01]  /*1000*/  @!P0 IMAD.IADD R28, R7, 0x1, R11 ;  /* 0x00000001071c8824 */ /* 0x000fe200078e020b */
[----:B------:R-:W-:-:S04]  /*1010*/  IADD3 R21, PT, PT, R26, UR14, R21 ;  /* 0x0000000e1a157c10 */ /* 0x000fc8000fffe015 */
[----:B------:R0:W1:Y:S02]  /*1020*/  @!P0 LDS R27, [R28] ;  /* 0x000000001c1b8984 */ /* 0x0000640000000800 */
[----:B0-----:R-:W-:Y:S02]  /*1030*/  @!P1 IMAD.WIDE.U32 R28, R17, 0x4, R14 ;  /* 0x00000004111c9825 */ /* 0x001fe400078e000e */
[----:B------:R-:W0:Y:S03]  /*1040*/  @!P0 LDC.64 R14, c[0x0][0x388] ;  /* 0x0000e200ff0e8b82 */ /* 0x000e260000000a00 */
[----:B--2---:R2:W-:Y:S01]  /*1050*/  @!P1 STG.E desc[UR10][R28.64], R22 ;  /* 0x000000161c009986 */ /* 0x0045e2000c10190a */
[----:B------:R-:W-:Y:S01]  /*1060*/  ISETP.GE.U32.OR P1, PT, R25, UR8, P2 ;  /* 0x0000000819007c0c */ /* 0x000fe20009726470 */
[----:B--2---:R-:W-:Y:S01]  /*1070*/  IMAD.U32 R22, RZ, RZ, UR14 ;  /* 0x0000000eff167e24 */ /* 0x004fe2000f8e00ff */
[----:B------:R-:W-:-:S11]  /*1080*/  MOV R29, UR14 ;  /* 0x0000000e001d7c02 */ /* 0x000fd60008000f00 */
[----:B------:R-:W-:Y:S01]  /*1090*/  @!P1 IADD3 R24, PT, PT, R8, R11, RZ ;  /* 0x0000000b08189210 */ /* 0x000fe20007ffe0ff */
[----:B------:R-:W-:Y:S01]  /*10a0*/  IMAD R23, R22, 0x4, R23 ;  /* 0x0000000416177824 */ /* 0x000fe200078e0217 */
[----:B------:R-:W-:Y:S01]  /*10b0*/  MOV R28, UR14 ;  /* 0x0000000e001c7c02 */ /* 0x000fe20008000f00 */
[----:B------:R-:W-:Y:S01]  /*10c0*/  IMAD R11, R26, 0x410, R11 ;  /* 0x000004101a0b7824 */ /* 0x000fe200078e020b */
[----:B------:R-:W-:Y:S01]  /*10d0*/  LEA R16, R29, R16, 0x2 ;  /* 0x000000101d107211 */ /* 0x000fe200078e10ff */
[----:B------:R-:W-:Y:S01]  /*10e0*/  IMAD R17, R22, 0x4, R17 ;  /* 0x0000000416117824 */ /* 0x000fe200078e0211 */
[----:B------:R-:W2:Y:S01]  /*10f0*/  @!P1 LDS R24, [R24] ;  /* 0x0000000018189984 */ /* 0x000ea20000000800 */
[----:B0-----:R-:W-:Y:S01]  /*1100*/  @!P0 IMAD.WIDE.U32 R14, R19, 0x4, R14 ;  /* 0x00000004130e8825 */ /* 0x001fe200078e000e */
[----:B------:R-:W-:Y:S02]  /*1110*/  LEA R25, R28, R25, 0x2 ;  /* 0x000000191c197211 */ /* 0x000fe400078e10ff */
[----:B------:R-:W-:-:S02]  /*1120*/  IADD3 R21, PT, PT, R22, UR14, R21 ;  /* 0x0000000e16157c10 */ /* 0x000fc4000fffe015 */
[----:B-1----:R0:W-:Y:S02]  /*1130*/  @!P0 STG.E desc[UR10][R14.64], R27 ;  /* 0x0000001b0e008986 */ /* 0x0021e4000c10190a */
[----:B0-----:R-:W0:Y:S01]  /*1140*/  @!P1 LDC.64 R14, c[0x0][0x388] ;  /* 0x0000e200ff0e9b82 */ /* 0x001e220000000a00 */
[----:B------:R-:W-:-:S04]  /*1150*/  IMAD.U32 R27, RZ, RZ, UR14 ;  /* 0x0000000eff1b7e24 */ /* 0x000fc8000f8e00ff */
[C---:B------:R-:W-:Y:S01]  /*1160*/  IMAD R13, R27.reuse, 0x4, R13 ;  /* 0x000000041b0d7824 */ /* 0x040fe200078e020d */
[----:B------:R-:W-:Y:S01]  /*1170*/  LEA R18, R27, R18, 0x2 ;  /* 0x000000121b127211 */ /* 0x000fe200078e10ff */
[----:B0-----:R-:W-:-:S05]  /*1180*/  @!P1 IMAD.WIDE.U32 R14, R20, 0x4, R14 ;  /* 0x00000004140e9825 */ /* 0x001fca00078e000e */
[----:B--2---:R0:W-:Y:S02]  /*1190*/  @!P1 STG.E desc[UR10][R14.64], R24 ;  /* 0x000000180e009986 */ /* 0x0041e4000c10190a */
[----:B0-----:R-:W-:Y:S01]  /*11a0*/  MOV R14, UR14 ;  /* 0x0000000e000e7c02 */ /* 0x001fe20008000f00 */
[----:B------:R-:W-:-:S03]  /*11b0*/  IMAD.U32 R15, RZ, RZ, UR14 ;  /* 0x0000000eff0f7e24 */ /* 0x000fc6000f8e00ff */
[----:B------:R-:W-:Y:S01]  /*11c0*/  LEA R19, R14, R19, 0x2 ;  /* 0x000000130e137211 */ /* 0x000fe200078e10ff */
[----:B------:R-:W-:Y:S01]  /*11d0*/  IMAD R20, R15, 0x4, R20 ;  /* 0x000000040f147824 */ /* 0x000fe200078e0214 */
[----:B------:R-:W-:Y:S06]  /*11e0*/  BRA.U UP0, `(.L_x_12) ;  /* 0xfffffffd004c7547 */ /* 0x000fec000b83ffff */
.L_x_11:
[----:B------:R-:W-:Y:S05]  /*11f0*/  BRA.U !UP1, `(.L_x_10) ;  /* 0x00000001098c7547 */ /* 0x000fea000b800000 */
[----:B------:R-:W0:Y:S01]  /*1200*/  LDCU.64 UR16, c[0x0][0x390] ;  /* 0x00007200ff1077ac */ /* 0x000e220008000a00 */
[----:B------:R-:W-:Y:S01]  /*1210*/  IADD3 R17, PT, PT, R3, R21, RZ ;  /* 0x0000001503117210 */ /* 0x000fe20007ffe0ff */
[----:B------:R-:W-:Y:S01]  /*1220*/  UISETP.NE.AND UP0, UPT, UR15, 0x1, UPT ;  /* 0x000000010f00788c */ /* 0x000fe2000bf05270 */
[----:B0-----:R-:W-:-:S04]  /*1230*/  ISETP.GE.U32.AND P0, PT, R10, UR17, PT ;  /* 0x000000110a007c0c */ /* 0x001fc8000bf06070 */
[----:B------:R-:W-:-:S13]  /*1240*/  ISETP.GE.U32.OR P1, PT, R17, UR16, P0 ;  /* 0x0000001011007c0c */ /* 0x000fda0008726470 */
[----:B------:R-:W-:Y:S01]  /*1250*/  @!P1 IMAD.IADD R11, R21, 0x1, R2 ;  /* 0x00000001150b9824 */ /* 0x000fe200078e0202 */
[----:B------:R-:W0:Y:S01]  /*1260*/  @!P1 LDC.64 R14, c[0x0][0x388] ;  /* 0x0000e200ff0e9b82 */ /* 0x000e220000000a00 */
[----:B------:R-:W-:Y:S02]  /*1270*/  @!P1 IMAD R13, R10, UR16, R17 ;  /* 0x000000100a0d9c24 */ /* 0x000fe4000f8e0211 */
[----:B------:R-:W-:-:S06]  /*1280*/  @!P1 IMAD R11, R11, 0x104, R12 ;  /* 0x000001040b0b9824 */ /* 0x000fcc00078e020c */
[----:B------:R-:W1:Y:S01]  /*1290*/  @!P1 LDS R11, [R11] ;  /* 0x000000000b0b9984 */ /* 0x000e620000000800 */
[----:B0-----:R-:W-:-:S05]  /*12a0*/  @!P1 IMAD.WIDE.U32 R14, R13, 0x4, R14 ;  /* 0x000000040d0e9825 */ /* 0x001fca00078e000e */
[----:B-1----:R0:W-:Y:S01]  /*12b0*/  @!P1 STG.E desc[UR10][R14.64], R11 ;  /* 0x0000000b0e009986 */ /* 0x0021e2000c10190a */
[----:B------:R-:W-:Y:S05]  /*12c0*/  BRA.U !UP0, `(.L_x_10) ;  /* 0x0000000108587547 */ /* 0x000fea000b800000 */
[----:B------:R-:W-:Y:S01]  /*12d0*/  IADD3 R17, PT, PT, R17, UR14, RZ ;  /* 0x0000000e11117c10 */ /* 0x000fe2000fffe0ff */
[----:B------:R-:W-:Y:S01]  /*12e0*/  VIADD R21, R21, UR14 ;  /* 0x0000000e15157c36 */ /* 0x000fe20008000000 */
[----:B------:R-:W-:Y:S02]  /*12f0*/  UISETP.NE.AND UP0, UPT, UR15, 0x2, UPT ;  /* 0x000000020f00788c */ /* 0x000fe4000bf05270 */
[----:B------:R-:W-:-:S13]  /*1300*/  ISETP.GE.U32.OR P0, PT, R17, UR16, P0 ;  /* 0x0000001011007c0c */ /* 0x000fda0008706470 */
[----:B0-----:R-:W-:Y:S01]  /*1310*/  @!P0 IADD3 R11, PT, PT, R21, R2, RZ ;  /* 0x00000002150b8210 */ /* 0x001fe20007ffe0ff */
[----:B------:R-:W0:Y:S01]  /*1320*/  @!P0 LDC.64 R14, c[0x0][0x388] ;  /* 0x0000e200ff0e8b82 */ /* 0x000e220000000a00 */
[----:B------:R-:W-:-:S03]  /*1330*/  @!P0 IMAD R13, R10, UR16, R17 ;  /* 0x000000100a0d8c24 */ /* 0x000fc6000f8e0211 */
[----:B------:R-:W-:-:S06]  /*1340*/  @!P0 IMAD R11, R11, 0x104, R12 ;  /* 0x000001040b0b8824 */ /* 0x000fcc00078e020c */
[----:B------:R-:W1:Y:S01]  /*1350*/  @!P0 LDS R11, [R11] ;  /* 0x000000000b0b8984 */ /* 0x000e620000000800 */
[----:B0-----:R-:W-:-:S05]  /*1360*/  @!P0 IMAD.WIDE.U32 R14, R13, 0x4, R14 ;  /* 0x000000040d0e8825 */ /* 0x001fca00078e000e */
[----:B-1----:R1:W-:Y:S01]  /*1370*/  @!P0 STG.E desc[UR10][R14.64], R11 ;  /* 0x0000000b0e008986 */ /* 0x0023e2000c10190a */
[----:B------:R-:W-:Y:S05]  /*1380*/  BRA.U !UP0, `(.L_x_10) ;  /* 0x0000000108287547 */ /* 0x000fea000b800000 */
[----:B------:R-:W-:-:S05]  /*1390*/  VIADD R17, R17, UR14 ;  /* 0x0000000e11117c36 */ /* 0x000fca0008000000 */
[----:B------:R-:W-:-:S04]  /*13a0*/  ISETP.GE.U32.AND P0, PT, R17, UR16, PT ;  /* 0x0000001011007c0c */ /* 0x000fc8000bf06070 */
[----:B------:R-:W-:-:S13]  /*13b0*/  ISETP.GE.U32.OR P0, PT, R10, UR17, P0 ;  /* 0x000000110a007c0c */ /* 0x000fda0008706470 */
[----:B-1----:R-:W-:-:S05]  /*13c0*/  @!P0 IADD3 R11, PT, PT, R2, UR14, R21 ;  /* 0x0000000e020b8c10 */ /* 0x002fca000fffe015 */
[----:B------:R-:W-:Y:S02]  /*13d0*/  @!P0 IMAD R14, R11, 0x104, R12 ;  /* 0x000001040b0e8824 */ /* 0x000fe400078e020c */
[----:B------:R-:W0:Y:S01]  /*13e0*/  @!P0 LDC.64 R12, c[0x0][0x388] ;  /* 0x0000e200ff0c8b82 */ /* 0x000e220000000a00 */
[----:B------:R-:W-:Y:S02]  /*13f0*/  @!P0 IMAD R11, R10, UR16, R17 ;  /* 0x000000100a0b8c24 */ /* 0x000fe4000f8e0211 */
[----:B------:R-:W1:Y:S02]  /*1400*/  @!P0 LDS R15, [R14] ;  /* 0x000000000e0f8984 */ /* 0x000e640000000800 */
[----:B0-----:R-:W-:-:S05]  /*1410*/  @!P0 IMAD.WIDE.U32 R10, R11, 0x4, R12 ;  /* 0x000000040b0a8825 */ /* 0x001fca00078e000c */
[----:B-1----:R2:W-:Y:S02]  /*1420*/  @!P0 STG.E desc[UR10][R10.64], R15 ;  /* 0x0000000f0a008986 */ /* 0x0025e4000c10190a */
.L_x_10:
[----:B------:R-:W-:-:S04]  /*1430*/  UIADD3 UR4, UPT, UPT, UR13, UR4, URZ ;  /* 0x000000040d047290 */ /* 0x000fc8000fffe0ff */
[----:B------:R-:W-:-:S09]  /*1440*/  UISETP.GE.U32.AND UP0, UPT, UR4, UR9, UPT ;  /* 0x000000090400728c */ /* 0x000fd2000bf06070 */
[----:B------:R-:W-:Y:S05]  /*1450*/  BRA.U !UP0, `(.L_x_13) ;  /* 0xfffffff908307547 */ /* 0x000fea000b83ffff */
[----:B------:R-:W-:Y:S05]  /*1460*/  EXIT ;  /* 0x000000000000794d */ /* 0x000fea0003800000 */
        .weak           $__internal_0_$__cuda_sm20_div_u16
        .type           $__internal_0_$__cuda_sm20_div_u16,@function
        .size           $__internal_0_$__cuda_sm20_div_u16,($__internal_1_$__cuda_sm20_rem_u16 - $__internal_0_$__cuda_sm20_div_u16)
$__internal_0_$__cuda_sm20_div_u16:
[----:B------:R-:W0:Y:S01]  /*1470*/  I2F.U16 R2, UR5 ;  /* 0x0000000500027d06 */ /* 0x000e220008101000 */
[----:B------:R-:W-:Y:S01]  /*1480*/  MOV R4, 0x4b800000 ;  /* 0x4b80000000047802 */ /* 0x000fe20000000f00 */
[----:B------:R-:W-:Y:S01]  /*1490*/  UISETP.NE.U32.AND UP0, UPT, UR5, URZ, UPT ;  /* 0x000000ff0500728c */ /* 0x000fe2000bf05070 */
[C---:B0-----:R-:W-:Y:S02]  /*14a0*/  FSETP.GEU.AND P1, PT, |R2|.reuse, 1.175494350822287508e-38, PT ;  /* 0x008000000200780b */ /* 0x041fe40003f2e200 */
[----:B------:R-:W-:Y:S02]  /*14b0*/  FSETP.GT.AND P0, PT, |R2|, 8.50705917302346158658e+37, PT ;  /* 0x7e8000000200780b */ /* 0x000fe40003f04200 */
[----:B------:R-:W-:-:S04]  /*14c0*/  FSEL R4, R4, 1, !P1 ;  /* 0x3f80000004047808 */ /* 0x000fc80004800000 */
[----:B------:R-:W-:Y:S02]  /*14d0*/  FSEL R5, R4, 0.25, !P0 ;  /* 0x3e80000004057808 */ /* 0x000fe40004000000 */
[----:B------:R-:W-:-:S03]  /*14e0*/  MOV R4, R7 ;  /* 0x0000000700047202 */ /* 0x000fc60000000f00 */
[----:B------:R-:W-:Y:S01]  /*14f0*/  FMUL R6, R2, R5 ;  /* 0x0000000502067220 */ /* 0x000fe20000400000 */
[----:B------:R-:W-:-:S05]  /*1500*/  I2FP.F32.U32.RZ R2, 0x20 ;  /* 0x0000002000027845 */ /* 0x000fca000020d000 */
[----:B------:R-:W0:Y:S02]  /*1510*/  MUFU.RCP R6, R6 ;  /* 0x0000000600067308 */ /* 0x000e240000001000 */
[----:B0-----:R-:W-:-:S04]  /*1520*/  FMUL R5, R5, R6 ;  /* 0x0000000605057220 */ /* 0x001fc80000400000 */
[----:B------:R-:W-:-:S04]  /*1530*/  VIADD R5, R5, 0x2 ;  /* 0x0000000205057836 */ /* 0x000fc80000000000 */
[----:B------:R-:W-:Y:S01]  /*1540*/  FMUL.RZ R2, R2, R5 ;  /* 0x0000000502027220 */ /* 0x000fe2000040c000 */
[----:B------:R-:W-:-:S05]  /*1550*/  IMAD.MOV.U32 R5, RZ, RZ, 0x0 ;  /* 0x00000000ff057424 */ /* 0x000fca00078e00ff */
[----:B------:R-:W0:Y:S02]  /*1560*/  F2I.U32.TRUNC.NTZ R2, R2 ;  /* 0x0000000200027305 */ /* 0x000e24000020f000 */
[----:B0-----:R-:W-:-:S13]  /*1570*/  R2UR UR4, R2 ;  /* 0x00000000020472ca */ /* 0x001fda00000e0000 */
[----:B------:R-:W-:-:S07]  /*1580*/  ULOP3.LUT UR4, UR4, 0xffff, URZ, 0xc0, !UPT ;  /* 0x0000ffff04047892 */ /* 0x000fce000f8ec0ff */
[----:B------:R-:W-:Y:S01]  /*1590*/  @!UP0 UMOV UR4, 0xffffffff ;  /* 0xffffffff00048882 */ /* 0x000fe20000000000 */
[----:B------:R-:W-:Y:S05]  /*15a0*/  RET.REL.NODEC R4 `(_Z13mat_transposePfS_ii) ;  /* 0xffffffe804947950 */ /* 0x000fea0003c3ffff */
        .weak           $__internal_1_$__cuda_sm20_rem_u16
        .type           $__internal_1_$__cuda_sm20_rem_u16,@function
        .size           $__internal_1_$__cuda_sm20_rem_u16,(.L_x_16 - $__internal_1_$__cuda_sm20_rem_u16)
$__internal_1_$__cuda_sm20_rem_u16:
[----:B------:R-:W0:Y:S01]  /*15b0*/  I2F.U16 R4, UR5 ;  /* 0x0000000500047d06 */ /* 0x000e220008101000 */
[----:B------:R-:W-:Y:S01]  /*15c0*/  HFMA2 R5, -RZ, RZ, 15, 0 ;  /* 0x4b800000ff057431 */ /* 0x000fe200000001ff */
[----:B------:R-:W-:Y:S01]  /*15d0*/  UISETP.NE.U32.AND UP0, UPT, UR5, URZ, UPT ;  /* 0x000000ff0500728c */ /* 0x000fe2000bf05070 */
[C---:B0-----:R-:W-:Y:S02]  /*15e0*/  FSETP.GEU.AND P1, PT, |R4|.reuse, 1.175494350822287508e-38, PT ;  /* 0x008000000400780b */ /* 0x041fe40003f2e200 */
[----:B------:R-:W-:Y:S02]  /*15f0*/  FSETP.GT.AND P0, PT, |R4|, 8.50705917302346158658e+37, PT ;  /* 0x7e8000000400780b */ /* 0x000fe40003f04200 */
[----:B------:R-:W-:-:S04]  /*1600*/  FSEL R5, R5, 1, !P1 ;  /* 0x3f80000005057808 */ /* 0x000fc80004800000 */
[----:B------:R-:W-:-:S05]  /*1610*/  FSEL R5, R5, 0.25, !P0 ;  /* 0x3e80000005057808 */ /* 0x000fca0004000000 */
[----:B------:R-:W-:Y:S02]  /*1620*/  FMUL R6, R4, R5 ;  /* 0x0000000504067220 */ /* 0x000fe40000400000 */
[----:B------:R-:W-:Y:S08]  /*1630*/  I2F.U16.RZ R4, UR12 ;  /* 0x0000000c00047d06 */ /* 0x000ff0000810d000 */
[----:B------:R-:W0:Y:S02]  /*1640*/  MUFU.RCP R6, R6 ;  /* 0x0000000600067308 */ /* 0x000e240000001000 */
[----:B0-----:R-:W-:-:S04]  /*1650*/  FMUL R5, R5, R6 ;  /* 0x0000000605057220 */ /* 0x001fc80000400000 */
[----:B------:R-:W-:-:S04]  /*1660*/  VIADD R5, R5, 0x2 ;  /* 0x0000000205057836 */ /* 0x000fc80000000000 */
[----:B------:R-:W-:Y:S01]  /*1670*/  FMUL.RZ R7, R4, R5 ;  /* 0x0000000504077220 */ /* 0x000fe2000040c000 */
[----:B------:R-:W-:Y:S01]  /*1680*/  HFMA2 R5, -RZ, RZ, 0, 0 ;  /* 0x00000000ff057431 */ /* 0x000fe200000001ff */
[----:B------:R-:W-:-:S04]  /*1690*/  MOV R4, R8 ;  /* 0x0000000800047202 */ /* 0x000fc80000000f00 */
[----:B------:R-:W0:Y:S02]  /*16a0*/  F2I.U32.TRUNC.NTZ R7, R7 ;  /* 0x0000000700077305 */ /* 0x000e24000020f000 */
[----:B0-----:R-:W-:-:S13]  /*16b0*/  R2UR UR4, R7 ;  /* 0x00000000070472ca */ /* 0x001fda00000e0000 */
[----:B------:R-:W-:-:S04]  /*16c0*/  ULOP3.LUT UR4, UR4, 0xffff, URZ, 0xc0, !UPT ;  /* 0x0000ffff04047892 */ /* 0x000fc8000f8ec0ff */
[----:B------:R-:W-:-:S04]  /*16d0*/  UIADD3 UR4, UPT, UPT, -UR4, URZ, URZ ;  /* 0x000000ff04047290 */ /* 0x000fc8000fffe1ff */
[----:B------:R-:W-:-:S07]  /*16e0*/  UIMAD UR7, UR5, UR4, UR12 ;  /* 0x00000004050772a4 */ /* 0x000fce000f8e020c */
[----:B------:R-:W-:Y:S01]  /*16f0*/  @!UP0 UMOV UR7, 0xffffffff ;  /* 0xffffffff00078882 */ /* 0x000fe20000000000 */
[----:B------:R-:W-:Y:S05]  /*1700*/  RET.REL.NODEC R4 `(_Z13mat_transposePfS_ii) ;  /* 0xffffffe8043c7950 */ /* 0x000fea0003c3ffff */
.L_x_14:
[----:B------:R-:W-:-:S00]  /*1710*/  BRA `(.L_x_14) ;  /* 0xfffffffc00fc7947 */ /* 0x000fc0000383ffff */
[----:B------:R-:W-:-:S00]  /*1720*/  NOP ;  /* 0x0000000000007918 */ /* 0x000fc00000000000 */
        /* <DEDUP_REMOVED lines=13> */
.L_x_16:


//--------------------- .nv.shared._Z13mat_transposePfS_ii --------------------------
	.section	.nv.shared._Z13mat_transposePfS_ii,"aw",@nobits
	.sectionflags	@""
	.align	4
.nv.shared._Z13mat_transposePfS_ii:
	.zero		9344


//--------------------- .nv.shared.reserved.0     --------------------------
	.section	.nv.shared.reserved.0,"aw",@nobits
	.weak		__nv_reservedSMEM_offset_0_alias
	.size		__nv_reservedSMEM_offset_0_alias, 0, 64
	.other		__nv_reservedSMEM_offset_0_alias,@"STO_CUDA_RESERVED_SHARED STV_DEFAULT"
__nv_reservedSMEM_offset_0_alias:
	.zero		0
	.zero		64


//--------------------- .nv.constant0._Z13mat_transposePfS_ii --------------------------
	.section	.nv.constant0._Z13mat_transposePfS_ii,"a",@progbits
	.sectionflags	@""
	.align	4
.nv.constant0._Z13mat_transposePfS_ii:
	.zero		920


//--------------------- SYMBOLS --------------------------

	.type		.nv.reservedSmem.offset0,@object
	.size		.nv.reservedSmem.offset0,0x4
	.type		.nv.reservedSmem.cap,@object
	.size		.nv.reservedSmem.cap,0x4
